//
// Generated by NVIDIA NVVM Compiler
//
// Compiler Build ID: CL-36424714
// Cuda compilation tools, release 13.0, V13.0.88
// Based on NVVM 20.0.0
//

.version 9.0
.target sm_100
.address_size 64

	// .globl	_Z16inject_source_3dPfS_ff
.global .align 4 .b8 __cudart_i2opi_f[24] = {65, 144, 67, 60, 153, 149, 98, 219, 192, 221, 52, 245, 209, 87, 39, 252, 41, 21, 68, 78, 110, 131, 249, 162};

.visible .entry _Z16inject_source_3dPfS_ff(
	.param .u64 .ptr .align 1 _Z16inject_source_3dPfS_ff_param_0,
	.param .u64 .ptr .align 1 _Z16inject_source_3dPfS_ff_param_1,
	.param .f32 _Z16inject_source_3dPfS_ff_param_2,
	.param .f32 _Z16inject_source_3dPfS_ff_param_3
)
{
	.local .align 4 .b8 	__local_depot0[28];
	.reg .b64 	%SP;
	.reg .b64 	%SPL;
	.reg .pred 	%p<31>;
	.reg .b32 	%r<135>;
	.reg .b32 	%f<99>;
	.reg .b64 	%rd<64>;
	.reg .b64 	%fd<7>;

	mov.u64 	%SPL, __local_depot0;
	ld.param.u64 	%rd23, [_Z16inject_source_3dPfS_ff_param_0];
	ld.param.u64 	%rd24, [_Z16inject_source_3dPfS_ff_param_1];
	ld.param.f32 	%f18, [_Z16inject_source_3dPfS_ff_param_2];
	ld.param.f32 	%f19, [_Z16inject_source_3dPfS_ff_param_3];
	add.u64 	%rd1, %SPL, 0;
	mov.u32 	%r47, %ctaid.x;
	mov.u32 	%r48, %ntid.x;
	mov.u32 	%r49, %tid.x;
	mad.lo.s32 	%r1, %r47, %r48, %r49;
	mov.u32 	%r50, %ctaid.y;
	mov.u32 	%r51, %ntid.y;
	mov.u32 	%r52, %tid.y;
	mad.lo.s32 	%r53, %r50, %r51, %r52;
	mov.u32 	%r54, %ctaid.z;
	mov.u32 	%r55, %ntid.z;
	mov.u32 	%r56, %tid.z;
	mad.lo.s32 	%r57, %r54, %r55, %r56;
	setp.gt.s32 	%p1, %r1, 63;
	setp.gt.u32 	%p2, %r53, 63;
	setp.gt.u32 	%p3, %r57, 202;
	or.pred  	%p4, %p2, %p3;
	or.pred  	%p5, %p4, %p1;
	add.s32 	%r4, %r57, -31;
	setp.gt.u32 	%p6, %r4, 2;
	or.pred  	%p7, %p5, %p6;
	@%p7 bra 	$L__BB0_26;
	shl.b32 	%r58, %r57, 12;
	shl.b32 	%r59, %r53, 6;
	add.s32 	%r60, %r59, %r1;
	add.s32 	%r5, %r60, %r58;
	div.rn.f32 	%f20, %f19, 0f405B5FC0;
	sqrt.rn.f32 	%f21, %f20;
	cvt.rn.f32.u32 	%f22, %r57;
	mul.f32 	%f23, %f22, 0f404B9724;
	div.rn.f32 	%f24, %f23, 0f434A0000;
	add.f32 	%f25, %f24, 0fBFCCCCCD;
	add.f32 	%f26, %f25, 0f3F8E4FD6;
	mul.f32 	%f27, %f26, %f21;
	mul.f32 	%f28, %f18, %f19;
	sub.f32 	%f1, %f27, %f28;
	mul.f32 	%f29, %f1, 0f3F22F983;
	cvt.rni.s32.f32 	%r130, %f29;
	cvt.rn.f32.s32 	%f30, %r130;
	fma.rn.f32 	%f31, %f30, 0fBFC90FDA, %f1;
	fma.rn.f32 	%f32, %f30, 0fB3A22168, %f31;
	fma.rn.f32 	%f97, %f30, 0fA7C234C5, %f32;
	abs.f32 	%f3, %f1;
	setp.ltu.f32 	%p8, %f3, 0f47CE4780;
	mov.u32 	%r126, %r130;
	mov.f32 	%f96, %f97;
	@%p8 bra 	$L__BB0_9;
	setp.neu.f32 	%p9, %f3, 0f7F800000;
	@%p9 bra 	$L__BB0_4;
	mov.f32 	%f35, 0f00000000;
	mul.rn.f32 	%f96, %f1, %f35;
	mov.b32 	%r126, 0;
	bra.uni 	$L__BB0_9;
$L__BB0_4:
	mov.b32 	%r7, %f1;
	shl.b32 	%r62, %r7, 8;
	or.b32  	%r8, %r62, -2147483648;
	mov.b64 	%rd57, 0;
	mov.b32 	%r123, 0;
	mov.u64 	%rd55, __cudart_i2opi_f;
	mov.u64 	%rd56, %rd1;
$L__BB0_5:
	.pragma "nounroll";
	ld.global.nc.u32 	%r63, [%rd55];
	mad.wide.u32 	%rd28, %r63, %r8, %rd57;
	shr.u64 	%rd57, %rd28, 32;
	st.local.u32 	[%rd56], %rd28;
	add.s32 	%r123, %r123, 1;
	add.s64 	%rd56, %rd56, 4;
	add.s64 	%rd55, %rd55, 4;
	setp.ne.s32 	%p10, %r123, 6;
	@%p10 bra 	$L__BB0_5;
	shr.u32 	%r64, %r7, 23;
	st.local.u32 	[%rd1+24], %rd57;
	and.b32  	%r11, %r64, 31;
	and.b32  	%r65, %r64, 224;
	add.s32 	%r66, %r65, -128;
	shr.u32 	%r67, %r66, 5;
	mul.wide.u32 	%rd29, %r67, 4;
	sub.s64 	%rd8, %rd1, %rd29;
	ld.local.u32 	%r124, [%rd8+24];
	ld.local.u32 	%r125, [%rd8+20];
	setp.eq.s32 	%p11, %r11, 0;
	@%p11 bra 	$L__BB0_8;
	shf.l.wrap.b32 	%r124, %r125, %r124, %r11;
	ld.local.u32 	%r68, [%rd8+16];
	shf.l.wrap.b32 	%r125, %r68, %r125, %r11;
$L__BB0_8:
	shr.u32 	%r69, %r124, 30;
	shf.l.wrap.b32 	%r70, %r125, %r124, 2;
	shl.b32 	%r71, %r125, 2;
	shr.u32 	%r72, %r70, 31;
	add.s32 	%r73, %r72, %r69;
	neg.s32 	%r74, %r73;
	setp.lt.s32 	%p12, %r7, 0;
	selp.b32 	%r126, %r74, %r73, %p12;
	xor.b32  	%r75, %r70, %r7;
	shr.s32 	%r76, %r70, 31;
	xor.b32  	%r77, %r76, %r70;
	xor.b32  	%r78, %r76, %r71;
	cvt.u64.u32 	%rd30, %r77;
	shl.b64 	%rd31, %rd30, 32;
	cvt.u64.u32 	%rd32, %r78;
	or.b64  	%rd33, %rd31, %rd32;
	cvt.rn.f64.s64 	%fd1, %rd33;
	mul.f64 	%fd2, %fd1, 0d3BF921FB54442D19;
	cvt.rn.f32.f64 	%f33, %fd2;
	neg.f32 	%f34, %f33;
	setp.lt.s32 	%p13, %r75, 0;
	selp.f32 	%f96, %f34, %f33, %p13;
$L__BB0_9:
	setp.ltu.f32 	%p14, %f3, 0f47CE4780;
	add.s32 	%r80, %r126, 1;
	mul.rn.f32 	%f36, %f96, %f96;
	and.b32  	%r81, %r126, 1;
	setp.eq.b32 	%p15, %r81, 1;
	selp.f32 	%f37, %f96, 0f3F800000, %p15;
	fma.rn.f32 	%f38, %f36, %f37, 0f00000000;
	fma.rn.f32 	%f39, %f36, 0f37CBAC00, 0fBAB607ED;
	selp.f32 	%f40, 0fB94D4153, %f39, %p15;
	selp.f32 	%f41, 0f3C0885E4, 0f3D2AAABB, %p15;
	fma.rn.f32 	%f42, %f40, %f36, %f41;
	selp.f32 	%f43, 0fBE2AAAA8, 0fBEFFFFFF, %p15;
	fma.rn.f32 	%f44, %f42, %f36, %f43;
	fma.rn.f32 	%f45, %f44, %f38, %f37;
	and.b32  	%r82, %r80, 2;
	setp.eq.s32 	%p16, %r82, 0;
	mov.f32 	%f46, 0f00000000;
	sub.f32 	%f47, %f46, %f45;
	selp.f32 	%f7, %f45, %f47, %p16;
	@%p14 bra 	$L__BB0_17;
	setp.neu.f32 	%p17, %f3, 0f7F800000;
	@%p17 bra 	$L__BB0_12;
	mov.f32 	%f50, 0f00000000;
	mul.rn.f32 	%f97, %f1, %f50;
	mov.b32 	%r130, 0;
	bra.uni 	$L__BB0_17;
$L__BB0_12:
	mov.b32 	%r20, %f1;
	shl.b32 	%r84, %r20, 8;
	or.b32  	%r21, %r84, -2147483648;
	mov.b64 	%rd60, 0;
	mov.b32 	%r127, 0;
	mov.u64 	%rd58, __cudart_i2opi_f;
	mov.u64 	%rd59, %rd1;
$L__BB0_13:
	.pragma "nounroll";
	ld.global.nc.u32 	%r85, [%rd58];
	mad.wide.u32 	%rd36, %r85, %r21, %rd60;
	shr.u64 	%rd60, %rd36, 32;
	st.local.u32 	[%rd59], %rd36;
	add.s32 	%r127, %r127, 1;
	add.s64 	%rd59, %rd59, 4;
	add.s64 	%rd58, %rd58, 4;
	setp.ne.s32 	%p18, %r127, 6;
	@%p18 bra 	$L__BB0_13;
	shr.u32 	%r86, %r20, 23;
	st.local.u32 	[%rd1+24], %rd60;
	and.b32  	%r24, %r86, 31;
	and.b32  	%r87, %r86, 224;
	add.s32 	%r88, %r87, -128;
	shr.u32 	%r89, %r88, 5;
	mul.wide.u32 	%rd37, %r89, 4;
	sub.s64 	%rd15, %rd1, %rd37;
	ld.local.u32 	%r128, [%rd15+24];
	ld.local.u32 	%r129, [%rd15+20];
	setp.eq.s32 	%p19, %r24, 0;
	@%p19 bra 	$L__BB0_16;
	shf.l.wrap.b32 	%r128, %r129, %r128, %r24;
	ld.local.u32 	%r90, [%rd15+16];
	shf.l.wrap.b32 	%r129, %r90, %r129, %r24;
$L__BB0_16:
	shr.u32 	%r91, %r128, 30;
	shf.l.wrap.b32 	%r92, %r129, %r128, 2;
	shl.b32 	%r93, %r129, 2;
	shr.u32 	%r94, %r92, 31;
	add.s32 	%r95, %r94, %r91;
	neg.s32 	%r96, %r95;
	setp.lt.s32 	%p20, %r20, 0;
	selp.b32 	%r130, %r96, %r95, %p20;
	xor.b32  	%r97, %r92, %r20;
	shr.s32 	%r98, %r92, 31;
	xor.b32  	%r99, %r98, %r92;
	xor.b32  	%r100, %r98, %r93;
	cvt.u64.u32 	%rd38, %r99;
	shl.b64 	%rd39, %rd38, 32;
	cvt.u64.u32 	%rd40, %r100;
	or.b64  	%rd41, %rd39, %rd40;
	cvt.rn.f64.s64 	%fd3, %rd41;
	mul.f64 	%fd4, %fd3, 0d3BF921FB54442D19;
	cvt.rn.f32.f64 	%f48, %fd4;
	neg.f32 	%f49, %f48;
	setp.lt.s32 	%p21, %r97, 0;
	selp.f32 	%f97, %f49, %f48, %p21;
$L__BB0_17:
	mul.rn.f32 	%f51, %f97, %f97;
	and.b32  	%r102, %r130, 1;
	setp.eq.b32 	%p22, %r102, 1;
	selp.f32 	%f52, 0f3F800000, %f97, %p22;
	fma.rn.f32 	%f53, %f51, %f52, 0f00000000;
	fma.rn.f32 	%f54, %f51, 0f37CBAC00, 0fBAB607ED;
	selp.f32 	%f55, %f54, 0fB94D4153, %p22;
	selp.f32 	%f56, 0f3D2AAABB, 0f3C0885E4, %p22;
	fma.rn.f32 	%f57, %f55, %f51, %f56;
	selp.f32 	%f58, 0fBEFFFFFF, 0fBE2AAAA8, %p22;
	fma.rn.f32 	%f59, %f57, %f51, %f58;
	fma.rn.f32 	%f60, %f59, %f53, %f52;
	and.b32  	%r103, %r130, 2;
	setp.eq.s32 	%p23, %r103, 0;
	mov.f32 	%f61, 0f00000000;
	sub.f32 	%f62, %f61, %f60;
	selp.f32 	%f11, %f60, %f62, %p23;
	cvt.rn.f32.u32 	%f63, %r4;
	mul.f32 	%f64, %f63, 0f3F000000;
	mul.f32 	%f12, %f64, 0f40490FDB;
	mul.f32 	%f65, %f12, 0f3F22F983;
	cvt.rni.s32.f32 	%r134, %f65;
	cvt.rn.f32.s32 	%f66, %r134;
	fma.rn.f32 	%f67, %f66, 0fBFC90FDA, %f12;
	fma.rn.f32 	%f68, %f66, 0fB3A22168, %f67;
	fma.rn.f32 	%f98, %f66, 0fA7C234C5, %f68;
	abs.f32 	%f14, %f12;
	setp.ltu.f32 	%p24, %f14, 0f47CE4780;
	@%p24 bra 	$L__BB0_25;
	setp.neu.f32 	%p25, %f14, 0f7F800000;
	@%p25 bra 	$L__BB0_20;
	mov.f32 	%f71, 0f00000000;
	mul.rn.f32 	%f98, %f12, %f71;
	mov.b32 	%r134, 0;
	bra.uni 	$L__BB0_25;
$L__BB0_20:
	mov.b32 	%r34, %f12;
	shl.b32 	%r105, %r34, 8;
	or.b32  	%r35, %r105, -2147483648;
	mov.b64 	%rd63, 0;
	mov.b32 	%r131, 0;
	mov.u64 	%rd61, __cudart_i2opi_f;
	mov.u64 	%rd62, %rd1;
$L__BB0_21:
	.pragma "nounroll";
	ld.global.nc.u32 	%r106, [%rd61];
	mad.wide.u32 	%rd44, %r106, %r35, %rd63;
	shr.u64 	%rd63, %rd44, 32;
	st.local.u32 	[%rd62], %rd44;
	add.s32 	%r131, %r131, 1;
	add.s64 	%rd62, %rd62, 4;
	add.s64 	%rd61, %rd61, 4;
	setp.ne.s32 	%p26, %r131, 6;
	@%p26 bra 	$L__BB0_21;
	shr.u32 	%r107, %r34, 23;
	st.local.u32 	[%rd1+24], %rd63;
	and.b32  	%r38, %r107, 31;
	and.b32  	%r108, %r107, 224;
	add.s32 	%r109, %r108, -128;
	shr.u32 	%r110, %r109, 5;
	mul.wide.u32 	%rd45, %r110, 4;
	sub.s64 	%rd22, %rd1, %rd45;
	ld.local.u32 	%r132, [%rd22+24];
	ld.local.u32 	%r133, [%rd22+20];
	setp.eq.s32 	%p27, %r38, 0;
	@%p27 bra 	$L__BB0_24;
	shf.l.wrap.b32 	%r132, %r133, %r132, %r38;
	ld.local.u32 	%r111, [%rd22+16];
	shf.l.wrap.b32 	%r133, %r111, %r133, %r38;
$L__BB0_24:
	shr.u32 	%r112, %r132, 30;
	shf.l.wrap.b32 	%r113, %r133, %r132, 2;
	shl.b32 	%r114, %r133, 2;
	shr.u32 	%r115, %r113, 31;
	add.s32 	%r134, %r115, %r112;
	shr.s32 	%r116, %r113, 31;
	xor.b32  	%r117, %r116, %r113;
	xor.b32  	%r118, %r116, %r114;
	cvt.u64.u32 	%rd46, %r117;
	shl.b64 	%rd47, %rd46, 32;
	cvt.u64.u32 	%rd48, %r118;
	or.b64  	%rd49, %rd47, %rd48;
	cvt.rn.f64.s64 	%fd5, %rd49;
	mul.f64 	%fd6, %fd5, 0d3BF921FB54442D19;
	cvt.rn.f32.f64 	%f69, %fd6;
	neg.f32 	%f70, %f69;
	setp.lt.s32 	%p28, %r113, 0;
	selp.f32 	%f98, %f70, %f69, %p28;
$L__BB0_25:
	add.s32 	%r120, %r134, 1;
	mul.rn.f32 	%f72, %f98, %f98;
	and.b32  	%r121, %r134, 1;
	setp.eq.b32 	%p29, %r121, 1;
	selp.f32 	%f73, %f98, 0f3F800000, %p29;
	fma.rn.f32 	%f74, %f72, %f73, 0f00000000;
	fma.rn.f32 	%f75, %f72, 0f37CBAC00, 0fBAB607ED;
	selp.f32 	%f76, 0fB94D4153, %f75, %p29;
	selp.f32 	%f77, 0f3C0885E4, 0f3D2AAABB, %p29;
	fma.rn.f32 	%f78, %f76, %f72, %f77;
	selp.f32 	%f79, 0fBE2AAAA8, 0fBEFFFFFF, %p29;
	fma.rn.f32 	%f80, %f78, %f72, %f79;
	fma.rn.f32 	%f81, %f80, %f74, %f73;
	and.b32  	%r122, %r120, 2;
	setp.eq.s32 	%p30, %r122, 0;
	mov.f32 	%f82, 0f00000000;
	sub.f32 	%f83, %f82, %f81;
	selp.f32 	%f84, %f81, %f83, %p30;
	mov.f32 	%f85, 0f3F800000;
	sub.f32 	%f86, %f85, %f84;
	mul.f32 	%f87, %f86, 0f3F000000;
	mul.f32 	%f88, %f87, 0f3D4CCCCD;
	sub.f32 	%f89, %f85, %f88;
	cvta.to.global.u64 	%rd50, %rd23;
	mul.wide.s32 	%rd51, %r5, 4;
	add.s64 	%rd52, %rd50, %rd51;
	ld.global.f32 	%f90, [%rd52];
	mul.f32 	%f91, %f90, %f89;
	fma.rn.f32 	%f92, %f7, %f88, %f91;
	st.global.f32 	[%rd52], %f92;
	cvta.to.global.u64 	%rd53, %rd24;
	add.s64 	%rd54, %rd53, %rd51;
	ld.global.f32 	%f93, [%rd54];
	mul.f32 	%f94, %f93, %f89;
	fma.rn.f32 	%f95, %f11, %f88, %f94;
	st.global.f32 	[%rd54], %f95;
$L__BB0_26:
	ret;

}
	// .globl	_Z12rk4_stage_3dPKfS0_S0_S0_PfS1_S1_S1_S0_ffb
.visible .entry _Z12rk4_stage_3dPKfS0_S0_S0_PfS1_S1_S1_S0_ffb(
	.param .u64 .ptr .align 1 _Z12rk4_stage_3dPKfS0_S0_S0_PfS1_S1_S1_S0_ffb_param_0,
	.param .u64 .ptr .align 1 _Z12rk4_stage_3dPKfS0_S0_S0_PfS1_S1_S1_S0_ffb_param_1,
	.param .u64 .ptr .align 1 _Z12rk4_stage_3dPKfS0_S0_S0_PfS1_S1_S1_S0_ffb_param_2,
	.param .u64 .ptr .align 1 _Z12rk4_stage_3dPKfS0_S0_S0_PfS1_S1_S1_S0_ffb_param_3,
	.param .u64 .ptr .align 1 _Z12rk4_stage_3dPKfS0_S0_S0_PfS1_S1_S1_S0_ffb_param_4,
	.param .u64 .ptr .align 1 _Z12rk4_stage_3dPKfS0_S0_S0_PfS1_S1_S1_S0_ffb_param_5,
	.param .u64 .ptr .align 1 _Z12rk4_stage_3dPKfS0_S0_S0_PfS1_S1_S1_S0_ffb_param_6,
	.param .u64 .ptr .align 1 _Z12rk4_stage_3dPKfS0_S0_S0_PfS1_S1_S1_S0_ffb_param_7,
	.param .u64 .ptr .align 1 _Z12rk4_stage_3dPKfS0_S0_S0_PfS1_S1_S1_S0_ffb_param_8,
	.param .f32 _Z12rk4_stage_3dPKfS0_S0_S0_PfS1_S1_S1_S0_ffb_param_9,
	.param .f32 _Z12rk4_stage_3dPKfS0_S0_S0_PfS1_S1_S1_S0_ffb_param_10,
	.param .u8 _Z12rk4_stage_3dPKfS0_S0_S0_PfS1_S1_S1_S0_ffb_param_11
)
{
	.reg .pred 	%p<41>;
	.reg .b16 	%rs<4>;
	.reg .b32 	%r<60>;
	.reg .b32 	%f<403>;
	.reg .b64 	%rd<51>;

	ld.param.u64 	%rd12, [_Z12rk4_stage_3dPKfS0_S0_S0_PfS1_S1_S1_S0_ffb_param_0];
	ld.param.u64 	%rd13, [_Z12rk4_stage_3dPKfS0_S0_S0_PfS1_S1_S1_S0_ffb_param_1];
	ld.param.u64 	%rd7, [_Z12rk4_stage_3dPKfS0_S0_S0_PfS1_S1_S1_S0_ffb_param_2];
	ld.param.u64 	%rd8, [_Z12rk4_stage_3dPKfS0_S0_S0_PfS1_S1_S1_S0_ffb_param_3];
	ld.param.u64 	%rd14, [_Z12rk4_stage_3dPKfS0_S0_S0_PfS1_S1_S1_S0_ffb_param_4];
	ld.param.u64 	%rd15, [_Z12rk4_stage_3dPKfS0_S0_S0_PfS1_S1_S1_S0_ffb_param_5];
	ld.param.f32 	%f43, [_Z12rk4_stage_3dPKfS0_S0_S0_PfS1_S1_S1_S0_ffb_param_9];
	ld.param.f32 	%f44, [_Z12rk4_stage_3dPKfS0_S0_S0_PfS1_S1_S1_S0_ffb_param_10];
	ld.param.s8 	%rs1, [_Z12rk4_stage_3dPKfS0_S0_S0_PfS1_S1_S1_S0_ffb_param_11];
	cvta.to.global.u64 	%rd1, %rd15;
	cvta.to.global.u64 	%rd2, %rd13;
	cvta.to.global.u64 	%rd3, %rd14;
	cvta.to.global.u64 	%rd4, %rd12;
	mov.u32 	%r8, %ctaid.x;
	mov.u32 	%r9, %ntid.x;
	mov.u32 	%r10, %tid.x;
	mad.lo.s32 	%r1, %r8, %r9, %r10;
	mov.u32 	%r11, %ctaid.y;
	mov.u32 	%r12, %ntid.y;
	mov.u32 	%r13, %tid.y;
	mad.lo.s32 	%r14, %r11, %r12, %r13;
	mov.u32 	%r15, %ctaid.z;
	mov.u32 	%r16, %ntid.z;
	mov.u32 	%r17, %tid.z;
	mad.lo.s32 	%r3, %r15, %r16, %r17;
	setp.gt.s32 	%p1, %r1, 63;
	setp.gt.u32 	%p2, %r14, 63;
	setp.gt.u32 	%p3, %r3, 202;
	or.pred  	%p4, %p2, %p3;
	or.pred  	%p5, %p4, %p1;
	@%p5 bra 	$L__BB1_28;
	shl.b32 	%r4, %r3, 12;
	shl.b32 	%r5, %r14, 6;
	add.s32 	%r6, %r4, %r5;
	add.s32 	%r7, %r6, %r1;
	cvt.u16.u32 	%rs2, %r3;
	and.b16  	%rs3, %rs2, 255;
	setp.eq.s16 	%p6, %rs3, 202;
	@%p6 bra 	$L__BB1_3;
	setp.ne.s16 	%p7, %rs2, 0;
	mov.f32 	%f395, 0f3F800000;
	mov.f32 	%f396, 0f00000000;
	@%p7 bra 	$L__BB1_5;
$L__BB1_3:
	setp.eq.s16 	%p8, %rs1, 0;
	@%p8 bra 	$L__BB1_28;
	mul.wide.s32 	%rd16, %r7, 4;
	add.s64 	%rd17, %rd4, %rd16;
	ld.global.f32 	%f45, [%rd17];
	add.s64 	%rd18, %rd3, %rd16;
	st.global.f32 	[%rd18], %f45;
	add.s64 	%rd19, %rd2, %rd16;
	ld.global.f32 	%f46, [%rd19];
	add.s64 	%rd20, %rd1, %rd16;
	st.global.f32 	[%rd20], %f46;
	bra.uni 	$L__BB1_28;
$L__BB1_5:
	cvta.to.global.u64 	%rd21, %rd8;
	cvta.to.global.u64 	%rd22, %rd7;
	setp.eq.s32 	%p9, %r1, 63;
	add.s32 	%r18, %r1, 1;
	selp.b32 	%r19, 0, %r18, %p9;
	setp.eq.s32 	%p10, %r1, 0;
	add.s32 	%r20, %r1, -1;
	selp.b32 	%r21, 63, %r20, %p10;
	setp.eq.s32 	%p11, %r14, 63;
	setp.eq.s32 	%p12, %r14, 0;
	mul.wide.s32 	%rd23, %r7, 4;
	add.s64 	%rd5, %rd22, %rd23;
	ld.global.f32 	%f1, [%rd5];
	add.s64 	%rd6, %rd21, %rd23;
	ld.global.f32 	%f2, [%rd6];
	add.s32 	%r22, %r6, %r19;
	mul.wide.s32 	%rd24, %r22, 4;
	add.s64 	%rd25, %rd22, %rd24;
	ld.global.f32 	%f49, [%rd25];
	add.f32 	%f50, %f1, %f1;
	sub.f32 	%f51, %f49, %f50;
	add.s32 	%r23, %r6, %r21;
	mul.wide.s32 	%rd26, %r23, 4;
	add.s64 	%rd27, %rd22, %rd26;
	ld.global.f32 	%f52, [%rd27];
	add.f32 	%f53, %f51, %f52;
	div.rn.f32 	%f3, %f53, 0f3A841884;
	add.s64 	%rd28, %rd21, %rd24;
	ld.global.f32 	%f54, [%rd28];
	add.f32 	%f55, %f2, %f2;
	sub.f32 	%f56, %f54, %f55;
	add.s64 	%rd29, %rd21, %rd26;
	ld.global.f32 	%f57, [%rd29];
	add.f32 	%f58, %f56, %f57;
	div.rn.f32 	%f4, %f58, 0f3A841884;
	add.s32 	%r24, %r5, 64;
	selp.b32 	%r25, 0, %r24, %p11;
	add.s32 	%r26, %r4, %r1;
	add.s32 	%r27, %r26, %r25;
	mul.wide.s32 	%rd30, %r27, 4;
	add.s64 	%rd31, %rd22, %rd30;
	ld.global.f32 	%f59, [%rd31];
	sub.f32 	%f60, %f59, %f50;
	add.s32 	%r28, %r5, -64;
	selp.b32 	%r29, 4032, %r28, %p12;
	add.s32 	%r30, %r26, %r29;
	mul.wide.s32 	%rd32, %r30, 4;
	add.s64 	%rd33, %rd22, %rd32;
	ld.global.f32 	%f61, [%rd33];
	add.f32 	%f62, %f60, %f61;
	div.rn.f32 	%f5, %f62, 0f3A841884;
	add.s64 	%rd34, %rd21, %rd30;
	ld.global.f32 	%f63, [%rd34];
	sub.f32 	%f64, %f63, %f55;
	add.s64 	%rd35, %rd21, %rd32;
	ld.global.f32 	%f65, [%rd35];
	add.f32 	%f6, %f64, %f65;
	cvt.rn.f32.u32 	%f66, %r3;
	mul.f32 	%f67, %f66, 0f404B9724;
	div.rn.f32 	%f68, %f67, 0f434A0000;
	add.f32 	%f69, %f68, 0fBFCCCCCD;
	mov.f32 	%f70, 0fBF99999A;
	sub.f32 	%f71, %f70, %f69;
	max.f32 	%f72, %f71, 0f00000000;
	div.rn.f32 	%f73, %f72, 0f3ECCCCCD;
	add.f32 	%f74, %f69, 0fBF972E49;
	max.f32 	%f75, %f74, 0f00000000;
	div.rn.f32 	%f76, %f75, 0f3ECCCCCD;
	max.f32 	%f7, %f73, %f76;
	setp.le.f32 	%p13, %f7, 0f00000000;
	@%p13 bra 	$L__BB1_12;
	abs.f32 	%f8, %f7;
	setp.eq.f32 	%p14, %f7, 0f3F800000;
	mov.f32 	%f394, 0f3F800000;
	@%p14 bra 	$L__BB1_10;
	setp.num.f32 	%p15, %f8, %f8;
	@%p15 bra 	$L__BB1_9;
	mov.f32 	%f134, 0f40400000;
	add.rn.f32 	%f394, %f7, %f134;
	bra.uni 	$L__BB1_10;
$L__BB1_9:
	setp.lt.f32 	%p16, %f8, 0f00800000;
	mul.f32 	%f78, %f8, 0f4B800000;
	selp.f32 	%f79, %f78, %f8, %p16;
	mov.b32 	%r31, %f79;
	add.s32 	%r32, %r31, -1060439283;
	and.b32  	%r33, %r32, -8388608;
	sub.s32 	%r34, %r31, %r33;
	mov.b32 	%f80, %r34;
	cvt.rn.f32.s32 	%f81, %r33;
	selp.f32 	%f82, 0fC1C00000, 0f00000000, %p16;
	fma.rn.f32 	%f83, %f81, 0f34000000, %f82;
	add.f32 	%f84, %f80, 0fBF800000;
	add.f32 	%f85, %f80, 0f3F800000;
	rcp.approx.ftz.f32 	%f86, %f85;
	add.f32 	%f87, %f84, %f84;
	mul.f32 	%f88, %f87, %f86;
	mul.f32 	%f89, %f88, %f88;
	neg.f32 	%f90, %f88;
	sub.f32 	%f91, %f84, %f88;
	add.f32 	%f92, %f91, %f91;
	fma.rn.f32 	%f93, %f90, %f84, %f92;
	mul.rn.f32 	%f94, %f86, %f93;
	fma.rn.f32 	%f95, %f89, 0f3A2C32E4, 0f3B52E7DB;
	fma.rn.f32 	%f96, %f95, %f89, 0f3C93BB73;
	fma.rn.f32 	%f97, %f96, %f89, 0f3DF6384F;
	mul.rn.f32 	%f98, %f97, %f89;
	fma.rn.f32 	%f99, %f88, 0f3FB8AA3B, %f83;
	mul.f32 	%f100, %f98, 0f40400000;
	sub.f32 	%f101, %f83, %f99;
	fma.rn.f32 	%f102, %f88, 0f3FB8AA3B, %f101;
	fma.rn.f32 	%f103, %f94, 0f3FB8AA3B, %f102;
	fma.rn.f32 	%f104, %f88, 0f32A55E34, %f103;
	fma.rn.f32 	%f105, %f100, %f94, %f104;
	fma.rn.f32 	%f106, %f98, %f88, %f105;
	add.rn.f32 	%f107, %f99, %f106;
	mov.f32 	%f108, 0f40400000;
	mul.rn.f32 	%f109, %f107, %f108;
	cvt.rni.f32.f32 	%f110, %f109;
	sub.f32 	%f111, %f109, %f110;
	neg.f32 	%f112, %f109;
	fma.rn.f32 	%f113, %f107, 0f40400000, %f112;
	neg.f32 	%f114, %f99;
	add.rn.f32 	%f115, %f107, %f114;
	neg.f32 	%f116, %f115;
	add.rn.f32 	%f117, %f106, %f116;
	fma.rn.f32 	%f118, %f117, 0f40400000, %f113;
	add.f32 	%f119, %f111, %f118;
	setp.gt.f32 	%p17, %f110, 0f00000000;
	selp.b32 	%r35, 0, -2097152000, %p17;
	setp.eq.f32 	%p18, %f8, 0f7F800000;
	add.f32 	%f120, %f7, %f7;
	setp.lt.f32 	%p19, %f109, 0f00000000;
	selp.f32 	%f121, 0f00000000, 0f7F800000, %p19;
	abs.f32 	%f122, %f109;
	setp.gt.f32 	%p20, %f122, 0f43180000;
	cvt.rzi.s32.f32 	%r36, %f110;
	shl.b32 	%r37, %r36, 23;
	sub.s32 	%r38, %r37, %r35;
	mov.b32 	%f123, %r38;
	add.s32 	%r39, %r35, 2130706432;
	mov.b32 	%f124, %r39;
	fma.rn.f32 	%f125, %f119, 0f391FCB8E, 0f3AAF85ED;
	fma.rn.f32 	%f126, %f125, %f119, 0f3C1D9856;
	fma.rn.f32 	%f127, %f126, %f119, 0f3D6357BB;
	fma.rn.f32 	%f128, %f127, %f119, 0f3E75FDEC;
	fma.rn.f32 	%f129, %f128, %f119, 0f3F317218;
	fma.rn.f32 	%f130, %f129, %f119, 0f3F800000;
	mul.f32 	%f131, %f130, %f124;
	mul.f32 	%f132, %f131, %f123;
	selp.f32 	%f133, %f121, %f132, %p20;
	selp.f32 	%f394, %f120, %f133, %p18;
$L__BB1_10:
	mul.f32 	%f12, %f394, 0f42A00000;
	setp.le.f32 	%p21, %f12, 0f00000000;
	@%p21 bra 	$L__BB1_12;
	mov.f32 	%f137, 0f3F48F5C3;
	mul.rn.f32 	%f138, %f137, %f137;
	add.f32 	%f139, %f138, 0f00000000;
	fma.rn.f32 	%f140, %f138, 0f37CBAC00, 0fBAB607ED;
	fma.rn.f32 	%f141, %f140, %f138, 0f3D2AAABB;
	fma.rn.f32 	%f142, %f141, %f138, 0fBEFFFFFF;
	fma.rn.f32 	%f143, %f142, %f139, 0f3F800000;
	fma.rn.f32 	%f144, %f138, 0f3F48F5C3, 0f00000000;
	fma.rn.f32 	%f145, %f138, 0fB94D4153, 0f3C0885E4;
	fma.rn.f32 	%f146, %f145, %f138, 0fBE2AAAA8;
	fma.rn.f32 	%f147, %f146, %f144, 0f3F48F5C3;
	fma.rn.f32 	%f148, %f143, %f12, 0f3F800000;
	mul.f32 	%f149, %f147, %f12;
	mul.f32 	%f150, %f148, %f148;
	fma.rn.f32 	%f151, %f149, %f149, %f150;
	div.rn.f32 	%f395, %f148, %f151;
	neg.f32 	%f152, %f149;
	div.rn.f32 	%f396, %f152, %f151;
$L__BB1_12:
	add.s32 	%r40, %r3, 1;
	cvt.rn.f32.u32 	%f155, %r40;
	mul.f32 	%f156, %f155, 0f404B9724;
	div.rn.f32 	%f157, %f156, 0f434A0000;
	add.f32 	%f158, %f157, 0fBFCCCCCD;
	mov.f32 	%f159, 0fBF99999A;
	sub.f32 	%f160, %f159, %f158;
	max.f32 	%f161, %f160, 0f00000000;
	div.rn.f32 	%f162, %f161, 0f3ECCCCCD;
	add.f32 	%f163, %f158, 0fBF972E49;
	max.f32 	%f164, %f163, 0f00000000;
	div.rn.f32 	%f165, %f164, 0f3ECCCCCD;
	max.f32 	%f19, %f162, %f165;
	setp.le.f32 	%p22, %f19, 0f00000000;
	mov.f32 	%f399, 0f00000000;
	mov.f32 	%f398, 0f3F800000;
	@%p22 bra 	$L__BB1_19;
	abs.f32 	%f20, %f19;
	setp.eq.f32 	%p23, %f19, 0f3F800000;
	mov.f32 	%f397, 0f3F800000;
	@%p23 bra 	$L__BB1_17;
	setp.num.f32 	%p24, %f20, %f20;
	@%p24 bra 	$L__BB1_16;
	mov.f32 	%f224, 0f40400000;
	add.rn.f32 	%f397, %f19, %f224;
	bra.uni 	$L__BB1_17;
$L__BB1_16:
	abs.f32 	%f167, %f19;
	setp.lt.f32 	%p25, %f167, 0f00800000;
	mul.f32 	%f168, %f167, 0f4B800000;
	selp.f32 	%f169, %f168, %f167, %p25;
	mov.b32 	%r41, %f169;
	add.s32 	%r42, %r41, -1060439283;
	and.b32  	%r43, %r42, -8388608;
	sub.s32 	%r44, %r41, %r43;
	mov.b32 	%f170, %r44;
	cvt.rn.f32.s32 	%f171, %r43;
	selp.f32 	%f172, 0fC1C00000, 0f00000000, %p25;
	fma.rn.f32 	%f173, %f171, 0f34000000, %f172;
	add.f32 	%f174, %f170, 0fBF800000;
	add.f32 	%f175, %f170, 0f3F800000;
	rcp.approx.ftz.f32 	%f176, %f175;
	add.f32 	%f177, %f174, %f174;
	mul.f32 	%f178, %f177, %f176;
	mul.f32 	%f179, %f178, %f178;
	neg.f32 	%f180, %f178;
	sub.f32 	%f181, %f174, %f178;
	add.f32 	%f182, %f181, %f181;
	fma.rn.f32 	%f183, %f180, %f174, %f182;
	mul.rn.f32 	%f184, %f176, %f183;
	fma.rn.f32 	%f185, %f179, 0f3A2C32E4, 0f3B52E7DB;
	fma.rn.f32 	%f186, %f185, %f179, 0f3C93BB73;
	fma.rn.f32 	%f187, %f186, %f179, 0f3DF6384F;
	mul.rn.f32 	%f188, %f187, %f179;
	fma.rn.f32 	%f189, %f178, 0f3FB8AA3B, %f173;
	mul.f32 	%f190, %f188, 0f40400000;
	sub.f32 	%f191, %f173, %f189;
	fma.rn.f32 	%f192, %f178, 0f3FB8AA3B, %f191;
	fma.rn.f32 	%f193, %f184, 0f3FB8AA3B, %f192;
	fma.rn.f32 	%f194, %f178, 0f32A55E34, %f193;
	fma.rn.f32 	%f195, %f190, %f184, %f194;
	fma.rn.f32 	%f196, %f188, %f178, %f195;
	add.rn.f32 	%f197, %f189, %f196;
	mov.f32 	%f198, 0f40400000;
	mul.rn.f32 	%f199, %f197, %f198;
	cvt.rni.f32.f32 	%f200, %f199;
	sub.f32 	%f201, %f199, %f200;
	neg.f32 	%f202, %f199;
	fma.rn.f32 	%f203, %f197, 0f40400000, %f202;
	neg.f32 	%f204, %f189;
	add.rn.f32 	%f205, %f197, %f204;
	neg.f32 	%f206, %f205;
	add.rn.f32 	%f207, %f196, %f206;
	fma.rn.f32 	%f208, %f207, 0f40400000, %f203;
	add.f32 	%f209, %f201, %f208;
	setp.gt.f32 	%p26, %f200, 0f00000000;
	selp.b32 	%r45, 0, -2097152000, %p26;
	setp.eq.f32 	%p27, %f167, 0f7F800000;
	add.f32 	%f210, %f19, %f19;
	setp.lt.f32 	%p28, %f199, 0f00000000;
	selp.f32 	%f211, 0f00000000, 0f7F800000, %p28;
	abs.f32 	%f212, %f199;
	setp.gt.f32 	%p29, %f212, 0f43180000;
	cvt.rzi.s32.f32 	%r46, %f200;
	shl.b32 	%r47, %r46, 23;
	sub.s32 	%r48, %r47, %r45;
	mov.b32 	%f213, %r48;
	add.s32 	%r49, %r45, 2130706432;
	mov.b32 	%f214, %r49;
	fma.rn.f32 	%f215, %f209, 0f391FCB8E, 0f3AAF85ED;
	fma.rn.f32 	%f216, %f215, %f209, 0f3C1D9856;
	fma.rn.f32 	%f217, %f216, %f209, 0f3D6357BB;
	fma.rn.f32 	%f218, %f217, %f209, 0f3E75FDEC;
	fma.rn.f32 	%f219, %f218, %f209, 0f3F317218;
	fma.rn.f32 	%f220, %f219, %f209, 0f3F800000;
	mul.f32 	%f221, %f220, %f214;
	mul.f32 	%f222, %f221, %f213;
	selp.f32 	%f223, %f211, %f222, %p29;
	selp.f32 	%f397, %f210, %f223, %p27;
$L__BB1_17:
	mul.f32 	%f24, %f397, 0f42A00000;
	setp.le.f32 	%p30, %f24, 0f00000000;
	mov.f32 	%f398, 0f3F800000;
	@%p30 bra 	$L__BB1_19;
	mov.f32 	%f227, 0f3F48F5C3;
	mul.rn.f32 	%f228, %f227, %f227;
	add.f32 	%f229, %f228, 0f00000000;
	fma.rn.f32 	%f230, %f228, 0f37CBAC00, 0fBAB607ED;
	fma.rn.f32 	%f231, %f230, %f228, 0f3D2AAABB;
	fma.rn.f32 	%f232, %f231, %f228, 0fBEFFFFFF;
	fma.rn.f32 	%f233, %f232, %f229, 0f3F800000;
	fma.rn.f32 	%f234, %f228, 0f3F48F5C3, 0f00000000;
	fma.rn.f32 	%f235, %f228, 0fB94D4153, 0f3C0885E4;
	fma.rn.f32 	%f236, %f235, %f228, 0fBE2AAAA8;
	fma.rn.f32 	%f237, %f236, %f234, 0f3F48F5C3;
	fma.rn.f32 	%f238, %f233, %f24, 0f3F800000;
	mul.f32 	%f239, %f237, %f24;
	mul.f32 	%f240, %f238, %f238;
	fma.rn.f32 	%f241, %f239, %f239, %f240;
	div.rn.f32 	%f398, %f238, %f241;
	neg.f32 	%f242, %f239;
	div.rn.f32 	%f399, %f242, %f241;
$L__BB1_19:
	add.s32 	%r50, %r3, -1;
	cvt.rn.f32.s32 	%f245, %r50;
	mul.f32 	%f246, %f245, 0f404B9724;
	div.rn.f32 	%f247, %f246, 0f434A0000;
	add.f32 	%f248, %f247, 0fBFCCCCCD;
	mov.f32 	%f249, 0fBF99999A;
	sub.f32 	%f250, %f249, %f248;
	max.f32 	%f251, %f250, 0f00000000;
	div.rn.f32 	%f252, %f251, 0f3ECCCCCD;
	add.f32 	%f253, %f248, 0fBF972E49;
	max.f32 	%f254, %f253, 0f00000000;
	div.rn.f32 	%f255, %f254, 0f3ECCCCCD;
	max.f32 	%f31, %f252, %f255;
	setp.le.f32 	%p31, %f31, 0f00000000;
	mov.f32 	%f402, 0f00000000;
	mov.f32 	%f401, 0f3F800000;
	@%p31 bra 	$L__BB1_26;
	abs.f32 	%f32, %f31;
	setp.eq.f32 	%p32, %f31, 0f3F800000;
	mov.f32 	%f400, 0f3F800000;
	@%p32 bra 	$L__BB1_24;
	setp.num.f32 	%p33, %f32, %f32;
	@%p33 bra 	$L__BB1_23;
	mov.f32 	%f314, 0f40400000;
	add.rn.f32 	%f400, %f31, %f314;
	bra.uni 	$L__BB1_24;
$L__BB1_23:
	abs.f32 	%f257, %f31;
	setp.lt.f32 	%p34, %f257, 0f00800000;
	mul.f32 	%f258, %f257, 0f4B800000;
	selp.f32 	%f259, %f258, %f257, %p34;
	mov.b32 	%r51, %f259;
	add.s32 	%r52, %r51, -1060439283;
	and.b32  	%r53, %r52, -8388608;
	sub.s32 	%r54, %r51, %r53;
	mov.b32 	%f260, %r54;
	cvt.rn.f32.s32 	%f261, %r53;
	selp.f32 	%f262, 0fC1C00000, 0f00000000, %p34;
	fma.rn.f32 	%f263, %f261, 0f34000000, %f262;
	add.f32 	%f264, %f260, 0fBF800000;
	add.f32 	%f265, %f260, 0f3F800000;
	rcp.approx.ftz.f32 	%f266, %f265;
	add.f32 	%f267, %f264, %f264;
	mul.f32 	%f268, %f267, %f266;
	mul.f32 	%f269, %f268, %f268;
	neg.f32 	%f270, %f268;
	sub.f32 	%f271, %f264, %f268;
	add.f32 	%f272, %f271, %f271;
	fma.rn.f32 	%f273, %f270, %f264, %f272;
	mul.rn.f32 	%f274, %f266, %f273;
	fma.rn.f32 	%f275, %f269, 0f3A2C32E4, 0f3B52E7DB;
	fma.rn.f32 	%f276, %f275, %f269, 0f3C93BB73;
	fma.rn.f32 	%f277, %f276, %f269, 0f3DF6384F;
	mul.rn.f32 	%f278, %f277, %f269;
	fma.rn.f32 	%f279, %f268, 0f3FB8AA3B, %f263;
	mul.f32 	%f280, %f278, 0f40400000;
	sub.f32 	%f281, %f263, %f279;
	fma.rn.f32 	%f282, %f268, 0f3FB8AA3B, %f281;
	fma.rn.f32 	%f283, %f274, 0f3FB8AA3B, %f282;
	fma.rn.f32 	%f284, %f268, 0f32A55E34, %f283;
	fma.rn.f32 	%f285, %f280, %f274, %f284;
	fma.rn.f32 	%f286, %f278, %f268, %f285;
	add.rn.f32 	%f287, %f279, %f286;
	mov.f32 	%f288, 0f40400000;
	mul.rn.f32 	%f289, %f287, %f288;
	cvt.rni.f32.f32 	%f290, %f289;
	sub.f32 	%f291, %f289, %f290;
	neg.f32 	%f292, %f289;
	fma.rn.f32 	%f293, %f287, 0f40400000, %f292;
	neg.f32 	%f294, %f279;
	add.rn.f32 	%f295, %f287, %f294;
	neg.f32 	%f296, %f295;
	add.rn.f32 	%f297, %f286, %f296;
	fma.rn.f32 	%f298, %f297, 0f40400000, %f293;
	add.f32 	%f299, %f291, %f298;
	setp.gt.f32 	%p35, %f290, 0f00000000;
	selp.b32 	%r55, 0, -2097152000, %p35;
	setp.eq.f32 	%p36, %f257, 0f7F800000;
	add.f32 	%f300, %f31, %f31;
	setp.lt.f32 	%p37, %f289, 0f00000000;
	selp.f32 	%f301, 0f00000000, 0f7F800000, %p37;
	abs.f32 	%f302, %f289;
	setp.gt.f32 	%p38, %f302, 0f43180000;
	cvt.rzi.s32.f32 	%r56, %f290;
	shl.b32 	%r57, %r56, 23;
	sub.s32 	%r58, %r57, %r55;
	mov.b32 	%f303, %r58;
	add.s32 	%r59, %r55, 2130706432;
	mov.b32 	%f304, %r59;
	fma.rn.f32 	%f305, %f299, 0f391FCB8E, 0f3AAF85ED;
	fma.rn.f32 	%f306, %f305, %f299, 0f3C1D9856;
	fma.rn.f32 	%f307, %f306, %f299, 0f3D6357BB;
	fma.rn.f32 	%f308, %f307, %f299, 0f3E75FDEC;
	fma.rn.f32 	%f309, %f308, %f299, 0f3F317218;
	fma.rn.f32 	%f310, %f309, %f299, 0f3F800000;
	mul.f32 	%f311, %f310, %f304;
	mul.f32 	%f312, %f311, %f303;
	selp.f32 	%f313, %f301, %f312, %p38;
	selp.f32 	%f400, %f300, %f313, %p36;
$L__BB1_24:
	mul.f32 	%f36, %f400, 0f42A00000;
	setp.le.f32 	%p39, %f36, 0f00000000;
	mov.f32 	%f401, 0f3F800000;
	@%p39 bra 	$L__BB1_26;
	mov.f32 	%f317, 0f3F48F5C3;
	mul.rn.f32 	%f318, %f317, %f317;
	add.f32 	%f319, %f318, 0f00000000;
	fma.rn.f32 	%f320, %f318, 0f37CBAC00, 0fBAB607ED;
	fma.rn.f32 	%f321, %f320, %f318, 0f3D2AAABB;
	fma.rn.f32 	%f322, %f321, %f318, 0fBEFFFFFF;
	fma.rn.f32 	%f323, %f322, %f319, 0f3F800000;
	fma.rn.f32 	%f324, %f318, 0f3F48F5C3, 0f00000000;
	fma.rn.f32 	%f325, %f318, 0fB94D4153, 0f3C0885E4;
	fma.rn.f32 	%f326, %f325, %f318, 0fBE2AAAA8;
	fma.rn.f32 	%f327, %f326, %f324, 0f3F48F5C3;
	fma.rn.f32 	%f328, %f323, %f36, 0f3F800000;
	mul.f32 	%f329, %f327, %f36;
	mul.f32 	%f330, %f328, %f328;
	fma.rn.f32 	%f331, %f329, %f329, %f330;
	div.rn.f32 	%f401, %f328, %f331;
	neg.f32 	%f332, %f329;
	div.rn.f32 	%f402, %f332, %f331;
$L__BB1_26:
	ld.param.u64 	%rd50, [_Z12rk4_stage_3dPKfS0_S0_S0_PfS1_S1_S1_S0_ffb_param_8];
	ld.param.u64 	%rd49, [_Z12rk4_stage_3dPKfS0_S0_S0_PfS1_S1_S1_S0_ffb_param_7];
	ld.param.u64 	%rd48, [_Z12rk4_stage_3dPKfS0_S0_S0_PfS1_S1_S1_S0_ffb_param_6];
	add.f32 	%f333, %f395, %f398;
	add.f32 	%f334, %f396, %f399;
	mul.f32 	%f335, %f333, 0f3F000000;
	mul.f32 	%f336, %f334, 0f3F000000;
	add.f32 	%f337, %f395, %f401;
	add.f32 	%f338, %f396, %f402;
	mul.f32 	%f339, %f337, 0f3F000000;
	mul.f32 	%f340, %f338, 0f3F000000;
	ld.global.f32 	%f341, [%rd5+16384];
	ld.global.f32 	%f342, [%rd6+16384];
	ld.global.f32 	%f343, [%rd5+-16384];
	ld.global.f32 	%f344, [%rd6+-16384];
	sub.f32 	%f345, %f341, %f1;
	sub.f32 	%f346, %f342, %f2;
	mul.f32 	%f347, %f345, 0f427E000E;
	mul.f32 	%f348, %f346, 0f427E000E;
	sub.f32 	%f349, %f1, %f343;
	sub.f32 	%f350, %f2, %f344;
	mul.f32 	%f351, %f349, 0f427E000E;
	mul.f32 	%f352, %f350, 0f427E000E;
	mul.f32 	%f353, %f335, %f347;
	mul.f32 	%f354, %f336, %f348;
	sub.f32 	%f355, %f353, %f354;
	mul.f32 	%f356, %f335, %f348;
	fma.rn.f32 	%f357, %f336, %f347, %f356;
	mul.f32 	%f358, %f339, %f351;
	mul.f32 	%f359, %f340, %f352;
	sub.f32 	%f360, %f358, %f359;
	mul.f32 	%f361, %f339, %f352;
	fma.rn.f32 	%f362, %f340, %f351, %f361;
	sub.f32 	%f363, %f355, %f360;
	sub.f32 	%f364, %f357, %f362;
	mul.f32 	%f365, %f363, 0f427E000E;
	mul.f32 	%f366, %f364, 0f427E000E;
	mul.f32 	%f367, %f395, %f365;
	mul.f32 	%f368, %f396, %f366;
	sub.f32 	%f369, %f367, %f368;
	mul.f32 	%f370, %f396, %f365;
	fma.rn.f32 	%f371, %f395, %f366, %f370;
	add.f32 	%f372, %f3, %f5;
	add.f32 	%f373, %f372, %f369;
	div.rn.f32 	%f374, %f6, 0f3A841884;
	add.f32 	%f375, %f4, %f374;
	add.f32 	%f376, %f375, %f371;
	cvta.to.global.u64 	%rd36, %rd50;
	mul.wide.s32 	%rd37, %r7, 4;
	add.s64 	%rd38, %rd36, %rd37;
	ld.global.f32 	%f377, [%rd38];
	mul.f32 	%f378, %f373, 0f405B5FC0;
	mul.f32 	%f379, %f1, %f377;
	sub.f32 	%f41, %f379, %f378;
	mul.f32 	%f380, %f376, 0f405B5FC0;
	mul.f32 	%f381, %f2, %f377;
	sub.f32 	%f42, %f381, %f380;
	cvta.to.global.u64 	%rd39, %rd48;
	add.s64 	%rd40, %rd39, %rd37;
	ld.global.f32 	%f382, [%rd40];
	fma.rn.f32 	%f383, %f44, %f42, %f382;
	st.global.f32 	[%rd40], %f383;
	cvta.to.global.u64 	%rd41, %rd49;
	add.s64 	%rd42, %rd41, %rd37;
	ld.global.f32 	%f384, [%rd42];
	mul.f32 	%f385, %f44, %f41;
	sub.f32 	%f386, %f384, %f385;
	st.global.f32 	[%rd42], %f386;
	setp.eq.s16 	%p40, %rs1, 0;
	@%p40 bra 	$L__BB1_28;
	add.s64 	%rd44, %rd4, %rd37;
	ld.global.f32 	%f387, [%rd44];
	fma.rn.f32 	%f388, %f43, %f42, %f387;
	add.s64 	%rd45, %rd3, %rd37;
	st.global.f32 	[%rd45], %f388;
	add.s64 	%rd46, %rd2, %rd37;
	ld.global.f32 	%f389, [%rd46];
	mul.f32 	%f390, %f43, %f41;
	sub.f32 	%f391, %f389, %f390;
	add.s64 	%rd47, %rd1, %rd37;
	st.global.f32 	[%rd47], %f391;
$L__BB1_28:
	ret;

}
	// .globl	_Z12rk4_final_3dPfS_PKfS1_f
.visible .entry _Z12rk4_final_3dPfS_PKfS1_f(
	.param .u64 .ptr .align 1 _Z12rk4_final_3dPfS_PKfS1_f_param_0,
	.param .u64 .ptr .align 1 _Z12rk4_final_3dPfS_PKfS1_f_param_1,
	.param .u64 .ptr .align 1 _Z12rk4_final_3dPfS_PKfS1_f_param_2,
	.param .u64 .ptr .align 1 _Z12rk4_final_3dPfS_PKfS1_f_param_3,
	.param .f32 _Z12rk4_final_3dPfS_PKfS1_f_param_4
)
{
	.reg .pred 	%p<8>;
	.reg .b16 	%rs<3>;
	.reg .b32 	%r<18>;
	.reg .b32 	%f<9>;
	.reg .b64 	%rd<14>;

	ld.param.u64 	%rd1, [_Z12rk4_final_3dPfS_PKfS1_f_param_0];
	ld.param.u64 	%rd2, [_Z12rk4_final_3dPfS_PKfS1_f_param_1];
	ld.param.u64 	%rd3, [_Z12rk4_final_3dPfS_PKfS1_f_param_2];
	ld.param.u64 	%rd4, [_Z12rk4_final_3dPfS_PKfS1_f_param_3];
	ld.param.f32 	%f1, [_Z12rk4_final_3dPfS_PKfS1_f_param_4];
	mov.u32 	%r5, %ctaid.x;
	mov.u32 	%r6, %ntid.x;
	mov.u32 	%r7, %tid.x;
	mad.lo.s32 	%r1, %r5, %r6, %r7;
	mov.u32 	%r8, %ctaid.y;
	mov.u32 	%r9, %ntid.y;
	mov.u32 	%r10, %tid.y;
	mad.lo.s32 	%r11, %r8, %r9, %r10;
	mov.u32 	%r12, %ctaid.z;
	mov.u32 	%r13, %ntid.z;
	mov.u32 	%r14, %tid.z;
	mad.lo.s32 	%r3, %r12, %r13, %r14;
	setp.gt.s32 	%p1, %r1, 63;
	setp.gt.u32 	%p2, %r11, 63;
	setp.gt.u32 	%p3, %r3, 202;
	or.pred  	%p4, %p2, %p3;
	or.pred  	%p5, %p4, %p1;
	@%p5 bra 	$L__BB2_4;
	shl.b32 	%r15, %r3, 12;
	shl.b32 	%r16, %r11, 6;
	add.s32 	%r17, %r16, %r1;
	add.s32 	%r4, %r17, %r15;
	cvt.u16.u32 	%rs1, %r3;
	and.b16  	%rs2, %rs1, 255;
	setp.eq.s16 	%p6, %rs2, 0;
	@%p6 bra 	$L__BB2_4;
	setp.eq.s16 	%p7, %rs1, 202;
	@%p7 bra 	$L__BB2_4;
	div.rn.f32 	%f2, %f1, 0f40C00000;
	cvta.to.global.u64 	%rd5, %rd3;
	mul.wide.s32 	%rd6, %r4, 4;
	add.s64 	%rd7, %rd5, %rd6;
	ld.global.f32 	%f3, [%rd7];
	cvta.to.global.u64 	%rd8, %rd1;
	add.s64 	%rd9, %rd8, %rd6;
	ld.global.f32 	%f4, [%rd9];
	fma.rn.f32 	%f5, %f2, %f3, %f4;
	st.global.f32 	[%rd9], %f5;
	cvta.to.global.u64 	%rd10, %rd4;
	add.s64 	%rd11, %rd10, %rd6;
	ld.global.f32 	%f6, [%rd11];
	cvta.to.global.u64 	%rd12, %rd2;
	add.s64 	%rd13, %rd12, %rd6;
	ld.global.f32 	%f7, [%rd13];
	fma.rn.f32 	%f8, %f2, %f6, %f7;
	st.global.f32 	[%rd13], %f8;
$L__BB2_4:
	ret;

}


// ===== COMPILED SASS (sm_100) =====

	.target	sm_100

	.elftype	@"ET_EXEC"


//--------------------- .note.nv.tkinfo           --------------------------
	.section	.note.nv.tkinfo,"",@"SHT_NOTE"
	.sectionflags	@"SHF_NOTE_NV_TKINFO"
	.tkinfo
        /*0018*/ 	.word	0x00000002
        /*0030*/ 	.string	""
        /*0030*/ 	.string	"ptxas"
        /*0030*/ 	.string	"Cuda compilation tools, release 13.0, V13.0.88"
        /*0030*/ 	.string	"Build cuda_13.0.r13.0/compiler.36424714_0"
        /*0030*/ 	.string	"-arch sm_100 -m 64 "



//--------------------- .note.nv.cuinfo           --------------------------
	.section	.note.nv.cuinfo,"",@"SHT_NOTE"
	.sectionflags	@"SHF_NOTE_NV_CUINFO"
        /*0018*/ 	.short	0x0002
        /*001a*/ 	.short	0x0064
        /*001c*/ 	.short	0x0082
	.zero		2


//--------------------- .nv.info                  --------------------------
	.section	.nv.info,"",@"SHT_CUDA_INFO"
	.align	4


	//----- nvinfo : EIATTR_REGCOUNT
	.align		4
        /*0000*/ 	.byte	0x04, 0x2f
        /*0002*/ 	.short	(.L_2 - .L_1)
	.align		4
.L_1:
        /*0004*/ 	.word	index@(_Z16inject_source_3dPfS_ff)
        /*0008*/ 	.word	0x00000016


	//----- nvinfo : EIATTR_FRAME_SIZE
	.align		4
.L_2:
        /*000c*/ 	.byte	0x04, 0x11
        /*000e*/ 	.short	(.L_4 - .L_3)
	.align		4
.L_3:
        /*0010*/ 	.word	index@($__internal_3_$__cuda_sm3x_div_rn_noftz_f32_slowpath)
        /*0014*/ 	.word	0x00000020


	//----- nvinfo : EIATTR_FRAME_SIZE
	.align		4
.L_4:
        /*0018*/ 	.byte	0x04, 0x11
        /*001a*/ 	.short	(.L_6 - .L_5)
	.align		4
.L_5:
        /*001c*/ 	.word	index@($__internal_2_$__cuda_sm20_sqrt_rn_f32_slowpath)
        /*0020*/ 	.word	0x00000020


	//----- nvinfo : EIATTR_FRAME_SIZE
	.align		4
.L_6:
        /*0024*/ 	.byte	0x04, 0x11
        /*0026*/ 	.short	(.L_8 - .L_7)
	.align		4
.L_7:
        /*0028*/ 	.word	index@(_Z16inject_source_3dPfS_ff)
        /*002c*/ 	.word	0x00000020


	//----- nvinfo : EIATTR_REGCOUNT
	.align		4
.L_8:
        /*0030*/ 	.byte	0x04, 0x2f
        /*0032*/ 	.short	(.L_10 - .L_9)
	.align		4
.L_9:
        /*0034*/ 	.word	index@(_Z12rk4_stage_3dPKfS0_S0_S0_PfS1_S1_S1_S0_ffb)
        /*0038*/ 	.word	0x00000020


	//----- nvinfo : EIATTR_FRAME_SIZE
	.align		4
.L_10:
        /*003c*/ 	.byte	0x04, 0x11
        /*003e*/ 	.short	(.L_12 - .L_11)
	.align		4
.L_11:
        /*0040*/ 	.word	index@($__internal_1_$__cuda_sm3x_div_rn_noftz_f32_slowpath)
        /*0044*/ 	.word	0x00000000


	//----- nvinfo : EIATTR_FRAME_SIZE
	.align		4
.L_12:
        /*0048*/ 	.byte	0x04, 0x11
        /*004a*/ 	.short	(.L_14 - .L_13)
	.align		4
.L_13:
        /*004c*/ 	.word	index@(_Z12rk4_stage_3dPKfS0_S0_S0_PfS1_S1_S1_S0_ffb)
        /*0050*/ 	.word	0x00000000


	//----- nvinfo : EIATTR_REGCOUNT
	.align		4
.L_14:
        /*0054*/ 	.byte	0x04, 0x2f
        /*0056*/ 	.short	(.L_16 - .L_15)
	.align		4
.L_15:
        /*0058*/ 	.word	index@(_Z12rk4_final_3dPfS_PKfS1_f)
        /*005c*/ 	.word	0x00000010


	//----- nvinfo : EIATTR_FRAME_SIZE
	.align		4
.L_16:
        /*0060*/ 	.byte	0x04, 0x11
        /*0062*/ 	.short	(.L_18 - .L_17)
	.align		4
.L_17:
        /*0064*/ 	.word	index@($__internal_0_$__cuda_sm3x_div_rn_noftz_f32_slowpath)
        /*0068*/ 	.word	0x00000000


	//----- nvinfo : EIATTR_FRAME_SIZE
	.align		4
.L_18:
        /*006c*/ 	.byte	0x04, 0x11
        /*006e*/ 	.short	(.L_20 - .L_19)
	.align		4
.L_19:
        /*0070*/ 	.word	index@(_Z12rk4_final_3dPfS_PKfS1_f)
        /*0074*/ 	.word	0x00000000


	//----- nvinfo : EIATTR_MIN_STACK_SIZE
	.align		4
.L_20:
        /*0078*/ 	.byte	0x04, 0x12
        /*007a*/ 	.short	(.L_22 - .L_21)
	.align		4
.L_21:
        /*007c*/ 	.word	index@(_Z12rk4_final_3dPfS_PKfS1_f)
        /*0080*/ 	.word	0x00000000


	//----- nvinfo : EIATTR_MIN_STACK_SIZE
	.align		4
.L_22:
        /*0084*/ 	.byte	0x04, 0x12
        /*0086*/ 	.short	(.L_24 - .L_23)
	.align		4
.L_23:
        /*0088*/ 	.word	index@(_Z12rk4_stage_3dPKfS0_S0_S0_PfS1_S1_S1_S0_ffb)
        /*008c*/ 	.word	0x00000000


	//----- nvinfo : EIATTR_MIN_STACK_SIZE
	.align		4
.L_24:
        /*0090*/ 	.byte	0x04, 0x12
        /*0092*/ 	.short	(.L_26 - .L_25)
	.align		4
.L_25:
        /*0094*/ 	.word	index@(_Z16inject_source_3dPfS_ff)
        /*0098*/ 	.word	0x00000020
.L_26:


//--------------------- .nv.compat                --------------------------
	.section	.nv.compat,"",@"SHT_CUDA_COMPAT_INFO"
	.align	4
        /*0000*/ 	.byte	0x02, 0x09, 0x00, 0x00, 0x02, 0x02, 0x01, 0x00, 0x02, 0x05, 0x05, 0x00, 0x03, 0x07, 0x01, 0x01
        /*0010*/ 	.byte	0x02, 0x03, 0x00, 0x00, 0x02, 0x06, 0x01, 0x00, 0x04, 0x0b, 0x08, 0x00, 0x01, 0x00, 0x00, 0x00
        /*0020*/ 	.byte	0x00, 0x00, 0x00, 0x00


//--------------------- .nv.info._Z12rk4_final_3dPfS_PKfS1_f --------------------------
	.section	.nv.info._Z12rk4_final_3dPfS_PKfS1_f,"",@"SHT_CUDA_INFO"
	.sectionflags	@""
	.align	4


	//----- nvinfo : EIATTR_CUDA_API_VERSION
	.align		4
        /*0000*/ 	.byte	0x04, 0x37
        /*0002*/ 	.short	(.L_28 - .L_27)
.L_27:
        /*0004*/ 	.word	0x00000082


	//----- nvinfo : EIATTR_KPARAM_INFO
	.align		4
.L_28:
        /*0008*/ 	.byte	0x04, 0x17
        /*000a*/ 	.short	(.L_30 - .L_29)
.L_29:
        /*000c*/ 	.word	0x00000000
        /*0010*/ 	.short	0x0004
        /*0012*/ 	.short	0x0020
        /*0014*/ 	.byte	0x00, 0xf0, 0x11, 0x00


	//----- nvinfo : EIATTR_KPARAM_INFO
	.align		4
.L_30:
        /*0018*/ 	.byte	0x04, 0x17
        /*001a*/ 	.short	(.L_32 - .L_31)
.L_31:
        /*001c*/ 	.word	0x00000000
        /*0020*/ 	.short	0x0003
        /*0022*/ 	.short	0x0018
        /*0024*/ 	.byte	0x00, 0xf5, 0x21, 0x00


	//----- nvinfo : EIATTR_KPARAM_INFO
	.align		4
.L_32:
        /*0028*/ 	.byte	0x04, 0x17
        /*002a*/ 	.short	(.L_34 - .L_33)
.L_33:
        /*002c*/ 	.word	0x00000000
        /*0030*/ 	.short	0x0002
        /*0032*/ 	.short	0x0010
        /*0034*/ 	.byte	0x00, 0xf5, 0x21, 0x00


	//----- nvinfo : EIATTR_KPARAM_INFO
	.align		4
.L_34:
        /*0038*/ 	.byte	0x04, 0x17
        /*003a*/ 	.short	(.L_36 - .L_35)
.L_35:
        /*003c*/ 	.word	0x00000000
        /*0040*/ 	.short	0x0001
        /*0042*/ 	.short	0x0008
        /*0044*/ 	.byte	0x00, 0xf5, 0x21, 0x00


	//----- nvinfo : EIATTR_KPARAM_INFO
	.align		4
.L_36:
        /*0048*/ 	.byte	0x04, 0x17
        /*004a*/ 	.short	(.L_38 - .L_37)
.L_37:
        /*004c*/ 	.word	0x00000000
        /*0050*/ 	.short	0x0000
        /*0052*/ 	.short	0x0000
        /*0054*/ 	.byte	0x00, 0xf5, 0x21, 0x00


	//----- nvinfo : EIATTR_SPARSE_MMA_MASK
	.align		4
.L_38:
        /*0058*/ 	.byte	0x03, 0x50
        /*005a*/ 	.short	0x0000


	//----- nvinfo : EIATTR_MAXREG_COUNT
	.align		4
        /*005c*/ 	.byte	0x03, 0x1b
        /*005e*/ 	.short	0x00ff


	//----- nvinfo : EIATTR_MERCURY_ISA_VERSION
	.align		4
        /*0060*/ 	.byte	0x03, 0x5f
        /*0062*/ 	.short	0x0101


	//----- nvinfo : EIATTR_VRC_CTA_INIT_COUNT
	.align		4
        /*0064*/ 	.byte	0x02, 0x4a
	.zero		1
	.zero		1


	//----- nvinfo : EIATTR_EXIT_INSTR_OFFSETS
	.align		4
        /*0068*/ 	.byte	0x04, 0x1c
        /*006a*/ 	.short	(.L_40 - .L_39)


	//   ....[0]....
.L_39:
        /*006c*/ 	.word	0x00000100


	//   ....[1]....
        /*0070*/ 	.word	0x00000120


	//   ....[2]....
        /*0074*/ 	.word	0x00000150


	//   ....[3]....
        /*0078*/ 	.word	0x00000350


	//----- nvinfo : EIATTR_CRS_STACK_SIZE
	.align		4
.L_40:
        /*007c*/ 	.byte	0x04, 0x1e
        /*007e*/ 	.short	(.L_42 - .L_41)
.L_41:
        /*0080*/ 	.word	0x00000000


	//----- nvinfo : EIATTR_CBANK_PARAM_SIZE
	.align		4
.L_42:
        /*0084*/ 	.byte	0x03, 0x19
        /*0086*/ 	.short	0x0024


	//----- nvinfo : EIATTR_PARAM_CBANK
	.align		4
        /*0088*/ 	.byte	0x04, 0x0a
        /*008a*/ 	.short	(.L_44 - .L_43)
	.align		4
.L_43:
        /*008c*/ 	.word	index@(.nv.constant0._Z12rk4_final_3dPfS_PKfS1_f)
        /*0090*/ 	.short	0x0380
        /*0092*/ 	.short	0x0024


	//----- nvinfo : EIATTR_SW_WAR
	.align		4
.L_44:
        /*0094*/ 	.byte	0x04, 0x36
        /*0096*/ 	.short	(.L_46 - .L_45)
.L_45:
        /*0098*/ 	.word	0x00000008
.L_46:


//--------------------- .nv.info._Z12rk4_stage_3dPKfS0_S0_S0_PfS1_S1_S1_S0_ffb --------------------------
	.section	.nv.info._Z12rk4_stage_3dPKfS0_S0_S0_PfS1_S1_S1_S0_ffb,"",@"SHT_CUDA_INFO"
	.sectionflags	@""
	.align	4


	//----- nvinfo : EIATTR_CUDA_API_VERSION
	.align		4
        /*0000*/ 	.byte	0x04, 0x37
        /*0002*/ 	.short	(.L_48 - .L_47)
.L_47:
        /*0004*/ 	.word	0x00000082


	//----- nvinfo : EIATTR_KPARAM_INFO
	.align		4
.L_48:
        /*0008*/ 	.byte	0x04, 0x17
        /*000a*/ 	.short	(.L_50 - .L_49)
.L_49:
        /*000c*/ 	.word	0x00000000
        /*0010*/ 	.short	0x000b
        /*0012*/ 	.short	0x0050
        /*0014*/ 	.byte	0x00, 0xf0, 0x05, 0x00


	//----- nvinfo : EIATTR_KPARAM_INFO
	.align		4
.L_50:
        /*0018*/ 	.byte	0x04, 0x17
        /*001a*/ 	.short	(.L_52 - .L_51)
.L_51:
        /*001c*/ 	.word	0x00000000
        /*0020*/ 	.short	0x000a
        /*0022*/ 	.short	0x004c
        /*0024*/ 	.byte	0x00, 0xf0, 0x11, 0x00


	//----- nvinfo : EIATTR_KPARAM_INFO
	.align		4
.L_52:
        /*0028*/ 	.byte	0x04, 0x17
        /*002a*/ 	.short	(.L_54 - .L_53)
.L_53:
        /*002c*/ 	.word	0x00000000
        /*0030*/ 	.short	0x0009
        /*0032*/ 	.short	0x0048
        /*0034*/ 	.byte	0x00, 0xf0, 0x11, 0x00


	//----- nvinfo : EIATTR_KPARAM_INFO
	.align		4
.L_54:
        /*0038*/ 	.byte	0x04, 0x17
        /*003a*/ 	.short	(.L_56 - .L_55)
.L_55:
        /*003c*/ 	.word	0x00000000
        /*0040*/ 	.short	0x0008
        /*0042*/ 	.short	0x0040
        /*0044*/ 	.byte	0x00, 0xf5, 0x21, 0x00


	//----- nvinfo : EIATTR_KPARAM_INFO
	.align		4
.L_56:
        /*0048*/ 	.byte	0x04, 0x17
        /*004a*/ 	.short	(.L_58 - .L_57)
.L_57:
        /*004c*/ 	.word	0x00000000
        /*0050*/ 	.short	0x0007
        /*0052*/ 	.short	0x0038
        /*0054*/ 	.byte	0x00, 0xf5, 0x21, 0x00


	//----- nvinfo : EIATTR_KPARAM_INFO
	.align		4
.L_58:
        /*0058*/ 	.byte	0x04, 0x17
        /*005a*/ 	.short	(.L_60 - .L_59)
.L_59:
        /*005c*/ 	.word	0x00000000
        /*0060*/ 	.short	0x0006
        /*0062*/ 	.short	0x0030
        /*0064*/ 	.byte	0x00, 0xf5, 0x21, 0x00


	//----- nvinfo : EIATTR_KPARAM_INFO
	.align		4
.L_60:
        /*0068*/ 	.byte	0x04, 0x17
        /*006a*/ 	.short	(.L_62 - .L_61)
.L_61:
        /*006c*/ 	.word	0x00000000
        /*0070*/ 	.short	0x0005
        /*0072*/ 	.short	0x0028
        /*0074*/ 	.byte	0x00, 0xf5, 0x21, 0x00


	//----- nvinfo : EIATTR_KPARAM_INFO
	.align		4
.L_62:
        /*0078*/ 	.byte	0x04, 0x17
        /*007a*/ 	.short	(.L_64 - .L_63)
.L_63:
        /*007c*/ 	.word	0x00000000
        /*0080*/ 	.short	0x0004
        /*0082*/ 	.short	0x0020
        /*0084*/ 	.byte	0x00, 0xf5, 0x21, 0x00


	//----- nvinfo : EIATTR_KPARAM_INFO
	.align		4
.L_64:
        /*0088*/ 	.byte	0x04, 0x17
        /*008a*/ 	.short	(.L_66 - .L_65)
.L_65:
        /*008c*/ 	.word	0x00000000
        /*0090*/ 	.short	0x0003
        /*0092*/ 	.short	0x0018
        /*0094*/ 	.byte	0x00, 0xf5, 0x21, 0x00


	//----- nvinfo : EIATTR_KPARAM_INFO
	.align		4
.L_66:
        /*0098*/ 	.byte	0x04, 0x17
        /*009a*/ 	.short	(.L_68 - .L_67)
.L_67:
        /*009c*/ 	.word	0x00000000
        /*00a0*/ 	.short	0x0002
        /*00a2*/ 	.short	0x0010
        /*00a4*/ 	.byte	0x00, 0xf5, 0x21, 0x00


	//----- nvinfo : EIATTR_KPARAM_INFO
	.align		4
.L_68:
        /*00a8*/ 	.byte	0x04, 0x17
        /*00aa*/ 	.short	(.L_70 - .L_69)
.L_69:
        /*00ac*/ 	.word	0x00000000
        /*00b0*/ 	.short	0x0001
        /*00b2*/ 	.short	0x0008
        /*00b4*/ 	.byte	0x00, 0xf5, 0x21, 0x00


	//----- nvinfo : EIATTR_KPARAM_INFO
	.align		4
.L_70:
        /*00b8*/ 	.byte	0x04, 0x17
        /*00ba*/ 	.short	(.L_72 - .L_71)
.L_71:
        /*00bc*/ 	.word	0x00000000
        /*00c0*/ 	.short	0x0000
        /*00c2*/ 	.short	0x0000
        /*00c4*/ 	.byte	0x00, 0xf5, 0x21, 0x00


	//----- nvinfo : EIATTR_SPARSE_MMA_MASK
	.align		4
.L_72:
        /*00c8*/ 	.byte	0x03, 0x50
        /*00ca*/ 	.short	0x0000


	//----- nvinfo : EIATTR_MAXREG_COUNT
	.align		4
        /*00cc*/ 	.byte	0x03, 0x1b
        /*00ce*/ 	.short	0x00ff


	//----- nvinfo : EIATTR_MERCURY_ISA_VERSION
	.align		4
        /*00d0*/ 	.byte	0x03, 0x5f
        /*00d2*/ 	.short	0x0101


	//----- nvinfo : EIATTR_VRC_CTA_INIT_COUNT
	.align		4
        /*00d4*/ 	.byte	0x02, 0x4a
	.zero		1
	.zero		1


	//----- nvinfo : EIATTR_EXIT_INSTR_OFFSETS
	.align		4
        /*00d8*/ 	.byte	0x04, 0x1c
        /*00da*/ 	.short	(.L_74 - .L_73)


	//   ....[0]....
.L_73:
        /*00dc*/ 	.word	0x00000100


	//   ....[1]....
        /*00e0*/ 	.word	0x00000230


	//   ....[2]....
        /*00e4*/ 	.word	0x00000300


	//   ....[3]....
        /*00e8*/ 	.word	0x00002df0


	//   ....[4]....
        /*00ec*/ 	.word	0x00002ef0


	//----- nvinfo : EIATTR_CRS_STACK_SIZE
	.align		4
.L_74:
        /*00f0*/ 	.byte	0x04, 0x1e
        /*00f2*/ 	.short	(.L_76 - .L_75)
.L_75:
        /*00f4*/ 	.word	0x00000000


	//----- nvinfo : EIATTR_CBANK_PARAM_SIZE
	.align		4
.L_76:
        /*00f8*/ 	.byte	0x03, 0x19
        /*00fa*/ 	.short	0x0051


	//----- nvinfo : EIATTR_PARAM_CBANK
	.align		4
        /*00fc*/ 	.byte	0x04, 0x0a
        /*00fe*/ 	.short	(.L_78 - .L_77)
	.align		4
.L_77:
        /*0100*/ 	.word	index@(.nv.constant0._Z12rk4_stage_3dPKfS0_S0_S0_PfS1_S1_S1_S0_ffb)
        /*0104*/ 	.short	0x0380
        /*0106*/ 	.short	0x0051


	//----- nvinfo : EIATTR_SW_WAR
	.align		4
.L_78:
        /*0108*/ 	.byte	0x04, 0x36
        /*010a*/ 	.short	(.L_80 - .L_79)
.L_79:
        /*010c*/ 	.word	0x00000008
.L_80:


//--------------------- .nv.info._Z16inject_source_3dPfS_ff --------------------------
	.section	.nv.info._Z16inject_source_3dPfS_ff,"",@"SHT_CUDA_INFO"
	.sectionflags	@""
	.align	4


	//----- nvinfo : EIATTR_CUDA_API_VERSION
	.align		4
        /*0000*/ 	.byte	0x04, 0x37
        /*0002*/ 	.short	(.L_82 - .L_81)
.L_81:
        /*0004*/ 	.word	0x00000082


	//----- nvinfo : EIATTR_KPARAM_INFO
	.align		4
.L_82:
        /*0008*/ 	.byte	0x04, 0x17
        /*000a*/ 	.short	(.L_84 - .L_83)
.L_83:
        /*000c*/ 	.word	0x00000000
        /*0010*/ 	.short	0x0003
        /*0012*/ 	.short	0x0014
        /*0014*/ 	.byte	0x00, 0xf0, 0x11, 0x00


	//----- nvinfo : EIATTR_KPARAM_INFO
	.align		4
.L_84:
        /*0018*/ 	.byte	0x04, 0x17
        /*001a*/ 	.short	(.L_86 - .L_85)
.L_85:
        /*001c*/ 	.word	0x00000000
        /*0020*/ 	.short	0x0002
        /*0022*/ 	.short	0x0010
        /*0024*/ 	.byte	0x00, 0xf0, 0x11, 0x00


	//----- nvinfo : EIATTR_KPARAM_INFO
	.align		4
.L_86:
        /*0028*/ 	.byte	0x04, 0x17
        /*002a*/ 	.short	(.L_88 - .L_87)
.L_87:
        /*002c*/ 	.word	0x00000000
        /*0030*/ 	.short	0x0001
        /*0032*/ 	.short	0x0008
        /*0034*/ 	.byte	0x00, 0xf5, 0x21, 0x00


	//----- nvinfo : EIATTR_KPARAM_INFO
	.align		4
.L_88:
        /*0038*/ 	.byte	0x04, 0x17
        /*003a*/ 	.short	(.L_90 - .L_89)
.L_89:
        /*003c*/ 	.word	0x00000000
        /*0040*/ 	.short	0x0000
        /*0042*/ 	.short	0x0000
        /*0044*/ 	.byte	0x00, 0xf5, 0x21, 0x00


	//----- nvinfo : EIATTR_SPARSE_MMA_MASK
	.align		4
.L_90:
        /*0048*/ 	.byte	0x03, 0x50
        /*004a*/ 	.short	0x0000


	//----- nvinfo : EIATTR_MAXREG_COUNT
	.align		4
        /*004c*/ 	.byte	0x03, 0x1b
        /*004e*/ 	.short	0x00ff


	//----- nvinfo : EIATTR_MERCURY_ISA_VERSION
	.align		4
        /*0050*/ 	.byte	0x03, 0x5f
        /*0052*/ 	.short	0x0101


	//----- nvinfo : EIATTR_VRC_CTA_INIT_COUNT
	.align		4
        /*0054*/ 	.byte	0x02, 0x4a
	.zero		1
	.zero		1


	//----- nvinfo : EIATTR_EXIT_INSTR_OFFSETS
	.align		4
        /*0058*/ 	.byte	0x04, 0x1c
        /*005a*/ 	.short	(.L_92 - .L_91)


	//   ....[0]....
.L_91:
        /*005c*/ 	.word	0x00000130


	//   ....[1]....
        /*0060*/ 	.word	0x00001490


	//----- nvinfo : EIATTR_CRS_STACK_SIZE
	.align		4
.L_92:
        /*0064*/ 	.byte	0x04, 0x1e
        /*0066*/ 	.short	(.L_94 - .L_93)
.L_93:
        /*0068*/ 	.word	0x00000000


	//----- nvinfo : EIATTR_CBANK_PARAM_SIZE
	.align		4
.L_94:
        /*006c*/ 	.byte	0x03, 0x19
        /*006e*/ 	.short	0x0018


	//----- nvinfo : EIATTR_PARAM_CBANK
	.align		4
        /*0070*/ 	.byte	0x04, 0x0a
        /*0072*/ 	.short	(.L_96 - .L_95)
	.align		4
.L_95:
        /*0074*/ 	.word	index@(.nv.constant0._Z16inject_source_3dPfS_ff)
        /*0078*/ 	.short	0x0380
        /*007a*/ 	.short	0x0018


	//----- nvinfo : EIATTR_SW_WAR
	.align		4
.L_96:
        /*007c*/ 	.byte	0x04, 0x36
        /*007e*/ 	.short	(.L_98 - .L_97)
.L_97:
        /*0080*/ 	.word	0x00000008
.L_98:


//--------------------- .nv.callgraph             --------------------------
	.section	.nv.callgraph,"",@"SHT_CUDA_CALLGRAPH"
	.align	4
	.sectionentsize	8
	.align		4
        /*0000*/ 	.word	0x00000000
	.align		4
        /*0004*/ 	.word	0xffffffff
	.align		4
        /*0008*/ 	.word	0x00000000
	.align		4
        /*000c*/ 	.word	0xfffffffe
	.align		4
        /*0010*/ 	.word	0x00000000
	.align		4
        /*0014*/ 	.word	0xfffffffd
	.align		4
        /*0018*/ 	.word	0x00000000
	.align		4
        /*001c*/ 	.word	0xfffffffc


//--------------------- .nv.constant4             --------------------------
	.section	.nv.constant4,"a",@progbits
	.align	8
	.align		8
.nv.constant4:
        /*0000*/ 	.dword	__cudart_i2opi_f


//--------------------- .text._Z12rk4_final_3dPfS_PKfS1_f --------------------------
	.section	.text._Z12rk4_final_3dPfS_PKfS1_f,"ax",@progbits
	.align	128
        .global         _Z12rk4_final_3dPfS_PKfS1_f
        .type           _Z12rk4_final_3dPfS_PKfS1_f,@function
        .size           _Z12rk4_final_3dPfS_PKfS1_f,(.L_x_102 - _Z12rk4_final_3dPfS_PKfS1_f)
        .other          _Z12rk4_final_3dPfS_PKfS1_f,@"STO_CUDA_ENTRY STV_DEFAULT"
_Z12rk4_final_3dPfS_PKfS1_f:
.text._Z12rk4_final_3dPfS_PKfS1_f:
[----:B------:R-:W-:Y:S01]  /*0000*/  LDC R1, c[0x0][0x37c] ;  /* 0x0000df00ff017b82 */ /* 0x000fe20000000800 */
[----:B------:R-:W0:Y:S07]  /*0010*/  S2R R7, SR_TID.Z ;  /* 0x0000000000077919 */ /* 0x000e2e0000002300 */
[----:B------:R-:W1:Y:S01]  /*0020*/  LDC R2, c[0x0][0x360] ;  /* 0x0000d800ff027b82 */ /* 0x000e620000000800 */
[----:B------:R-:W2:Y:S01]  /*0030*/  S2R R0, SR_TID.Y ;  /* 0x0000000000007919 */ /* 0x000ea20000002200 */
[----:B------:R-:W1:Y:S06]  /*0040*/  S2R R5, SR_TID.X ;  /* 0x0000000000057919 */ /* 0x000e6c0000002100 */
[----:B------:R-:W2:Y:S08]  /*0050*/  LDC R3, c[0x0][0x364] ;  /* 0x0000d900ff037b82 */ /* 0x000eb00000000800 */
[----:B------:R-:W0:Y:S08]  /*0060*/  S2UR UR6, SR_CTAID.Z ;  /* 0x00000000000679c3 */ /* 0x000e300000002700 */
[----:B------:R-:W0:Y:S08]  /*0070*/  LDC R4, c[0x0][0x368] ;  /* 0x0000da00ff047b82 */ /* 0x000e300000000800 */
[----:B------:R-:W2:Y:S08]  /*0080*/  S2UR UR5, SR_CTAID.Y ;  /* 0x00000000000579c3 */ /* 0x000eb00000002600 */
[----:B------:R-:W1:Y:S01]  /*0090*/  S2UR UR4, SR_CTAID.X ;  /* 0x00000000000479c3 */ /* 0x000e620000002500 */
[----:B0-----:R-:W-:-:S05]  /*00a0*/  IMAD R4, R4, UR6, R7 ;  /* 0x0000000604047c24 */ /* 0x001fca000f8e0207 */
[----:B------:R-:W-:Y:S01]  /*00b0*/  ISETP.GT.U32.AND P0, PT, R4, 0xca, PT ;  /* 0x000000ca0400780c */ /* 0x000fe20003f04070 */
[----:B--2---:R-:W-:-:S05]  /*00c0*/  IMAD R3, R3, UR5, R0 ;  /* 0x0000000503037c24 */ /* 0x004fca000f8e0200 */
[----:B------:R-:W-:Y:S01]  /*00d0*/  ISETP.GT.U32.OR P0, PT, R3, 0x3f, P0 ;  /* 0x0000003f0300780c */ /* 0x000fe20000704470 */
[----:B-1----:R-:W-:-:S05]  /*00e0*/  IMAD R2, R2, UR4, R5 ;  /* 0x0000000402027c24 */ /* 0x002fca000f8e0205 */
[----:B------:R-:W-:-:S13]  /*00f0*/  ISETP.GT.OR P0, PT, R2, 0x3f, P0 ;  /* 0x0000003f0200780c */ /* 0x000fda0000704670 */
[----:B------:R-:W-:Y:S05]  /*0100*/  @P0 EXIT ;  /* 0x000000000000094d */ /* 0x000fea0003800000 */
[----:B------:R-:W-:-:S13]  /*0110*/  LOP3.LUT P0, RZ, R4, 0xff, RZ, 0xc0, !PT ;  /* 0x000000ff04ff7812 */ /* 0x000fda000780c0ff */
[----:B------:R-:W-:Y:S05]  /*0120*/  @!P0 EXIT ;  /* 0x000000000000894d */ /* 0x000fea0003800000 */
[----:B------:R-:W-:-:S04]  /*0130*/  PRMT R0, R4, 0x9910, RZ ;  /* 0x0000991004007816 */ /* 0x000fc800000000ff */
[----:B------:R-:W-:-:S13]  /*0140*/  ISETP.NE.AND P0, PT, R0, 0xca, PT ;  /* 0x000000ca0000780c */ /* 0x000fda0003f05270 */
[----:B------:R-:W-:Y:S05]  /*0150*/  @!P0 EXIT ;  /* 0x000000000000894d */ /* 0x000fea0003800000 */
[----:B------:R-:W0:Y:S01]  /*0160*/  LDC R8, c[0x0][0x3a0] ;  /* 0x0000e800ff087b82 */ /* 0x000e220000000800 */
[----:B------:R-:W-:Y:S01]  /*0170*/  IMAD.MOV.U32 R5, RZ, RZ, 0x3e2aaaab ;  /* 0x3e2aaaabff057424 */ /* 0x000fe200078e00ff */
[----:B------:R-:W1:Y:S01]  /*0180*/  LDCU.64 UR6, c[0x0][0x358] ;  /* 0x00006b00ff0677ac */ /* 0x000e620008000a00 */
[----:B------:R-:W-:Y:S02]  /*0190*/  IMAD.MOV.U32 R0, RZ, RZ, 0x40c00000 ;  /* 0x40c00000ff007424 */ /* 0x000fe400078e00ff */
[----:B------:R-:W-:Y:S02]  /*01a0*/  IMAD R3, R3, 0x40, R2 ;  /* 0x0000004003037824 */ /* 0x000fe400078e0202 */
[----:B------:R-:W-:Y:S02]  /*01b0*/  FFMA R0, R5, -R0, 1 ;  /* 0x3f80000005007423 */ /* 0x000fe40000000800 */
[----:B------:R-:W-:Y:S02]  /*01c0*/  IMAD R2, R4, 0x1000, R3 ;  /* 0x0000100004027824 */ /* 0x000fe400078e0203 */
[----:B------:R-:W-:Y:S01]  /*01d0*/  FFMA R0, R0, R5, 0.16666667163372039795 ;  /* 0x3e2aaaab00007423 */ /* 0x000fe20000000005 */
[----:B0-----:R-:W0:Y:S03]  /*01e0*/  FCHK P0, R8, 6 ;  /* 0x40c0000008007902 */ /* 0x001e260000000000 */
[----:B------:R-:W-:-:S04]  /*01f0*/  FFMA R5, R0, R8, RZ ;  /* 0x0000000800057223 */ /* 0x000fc800000000ff */
[----:B------:R-:W-:-:S04]  /*0200*/  FFMA R6, R5, -6, R8 ;  /* 0xc0c0000005067823 */ /* 0x000fc80000000008 */
[----:B------:R-:W-:Y:S01]  /*0210*/  FFMA R0, R0, R6, R5 ;  /* 0x0000000600007223 */ /* 0x000fe20000000005 */
[----:B01----:R-:W-:Y:S06]  /*0220*/  @!P0 BRA `(.L_x_0) ;  /* 0x0000000000088947 */ /* 0x003fec0003800000 */
[----:B------:R-:W-:-:S07]  /*0230*/  MOV R4, 0x250 ;  /* 0x0000025000047802 */ /* 0x000fce0000000f00 */
[----:B------:R-:W-:Y:S05]  /*0240*/  CALL.REL.NOINC `($__internal_0_$__cuda_sm3x_div_rn_noftz_f32_slowpath) ;  /* 0x0000000000447944 */ /* 0x000fea0003c00000 */
.L_x_0:
[----:B------:R-:W0:Y:S08]  /*0250*/  LDC.64 R4, c[0x0][0x390] ;  /* 0x0000e400ff047b82 */ /* 0x000e300000000a00 */
[----:B------:R-:W1:Y:S08]  /*0260*/  LDC.64 R6, c[0x0][0x380] ;  /* 0x0000e000ff067b82 */ /* 0x000e700000000a00 */
[----:B------:R-:W2:Y:S01]  /*0270*/  LDC.64 R8, c[0x0][0x398] ;  /* 0x0000e600ff087b82 */ /* 0x000ea20000000a00 */
[----:B0-----:R-:W-:-:S07]  /*0280*/  IMAD.WIDE R4, R2, 0x4, R4 ;  /* 0x0000000402047825 */ /* 0x001fce00078e0204 */
[----:B------:R-:W0:Y:S01]  /*0290*/  LDC.64 R10, c[0x0][0x388] ;  /* 0x0000e200ff0a7b82 */ /* 0x000e220000000a00 */
[----:B------:R-:W3:Y:S01]  /*02a0*/  LDG.E R5, desc[UR6][R4.64] ;  /* 0x0000000604057981 */ /* 0x000ee2000c1e1900 */
[----:B-1----:R-:W-:-:S05]  /*02b0*/  IMAD.WIDE R6, R2, 0x4, R6 ;  /* 0x0000000402067825 */ /* 0x002fca00078e0206 */
[----:B------:R-:W3:Y:S01]  /*02c0*/  LDG.E R12, desc[UR6][R6.64] ;  /* 0x00000006060c7981 */ /* 0x000ee2000c1e1900 */
[----:B--2---:R-:W-:-:S04]  /*02d0*/  IMAD.WIDE R8, R2, 0x4, R8 ;  /* 0x0000000402087825 */ /* 0x004fc800078e0208 */
[----:B0-----:R-:W-:-:S04]  /*02e0*/  IMAD.WIDE R2, R2, 0x4, R10 ;  /* 0x0000000402027825 */ /* 0x001fc800078e020a */
[----:B---3--:R-:W-:-:S05]  /*02f0*/  FFMA R13, R5, R0, R12 ;  /* 0x00000000050d7223 */ /* 0x008fca000000000c */
[----:B------:R-:W-:Y:S04]  /*0300*/  STG.E desc[UR6][R6.64], R13 ;  /* 0x0000000d06007986 */ /* 0x000fe8000c101906 */
[----:B------:R-:W2:Y:S04]  /*0310*/  LDG.E R9, desc[UR6][R8.64] ;  /* 0x0000000608097981 */ /* 0x000ea8000c1e1900 */
[----:B------:R-:W2:Y:S02]  /*0320*/  LDG.E R10, desc[UR6][R2.64] ;  /* 0x00000006020a7981 */ /* 0x000ea4000c1e1900 */
[----:B--2---:R-:W-:-:S05]  /*0330*/  FFMA R11, R9, R0, R10 ;  /* 0x00000000090b7223 */ /* 0x004fca000000000a */
[----:B------:R-:W-:Y:S01]  /*0340*/  STG.E desc[UR6][R2.64], R11 ;  /* 0x0000000b02007986 */ /* 0x000fe2000c101906 */
[----:B------:R-:W-:Y:S05]  /*0350*/  EXIT ;  /* 0x000000000000794d */ /* 0x000fea0003800000 */
        .weak           $__internal_0_$__cuda_sm3x_div_rn_noftz_f32_slowpath
        .type           $__internal_0_$__cuda_sm3x_div_rn_noftz_f32_slowpath,@function
        .size           $__internal_0_$__cuda_sm3x_div_rn_noftz_f32_slowpath,(.L_x_102 - $__internal_0_$__cuda_sm3x_div_rn_noftz_f32_slowpath)
$__internal_0_$__cuda_sm3x_div_rn_noftz_f32_slowpath:
[----:B------:R-:W0:Y:S08]  /*0360*/  LDC R0, c[0x0][0x3a0] ;  /* 0x0000e800ff007b82 */ /* 0x000e300000000800 */
[----:B------:R-:W1:Y:S01]  /*0370*/  LDC R5, c[0x0][0x3a0] ;  /* 0x0000e800ff057b82 */ /* 0x000e620000000800 */
[----:B0-----:R-:W-:-:S04]  /*0380*/  SHF.R.U32.HI R3, RZ, 0x17, R0 ;  /* 0x00000017ff037819 */ /* 0x001fc80000011600 */
[----:B------:R-:W-:-:S05]  /*0390*/  LOP3.LUT R3, R3, 0xff, RZ, 0xc0, !PT ;  /* 0x000000ff03037812 */ /* 0x000fca00078ec0ff */
[----:B------:R-:W-:-:S05]  /*03a0*/  VIADD R7, R3, 0xffffffff ;  /* 0xffffffff03077836 */ /* 0x000fca0000000000 */
[----:B------:R-:W-:-:S13]  /*03b0*/  ISETP.GT.U32.OR P0, PT, R7, 0xfd, !PT ;  /* 0x000000fd0700780c */ /* 0x000fda0007f04470 */
[----:B------:R-:W-:Y:S01]  /*03c0*/  @!P0 IMAD.MOV.U32 R6, RZ, RZ, RZ ;  /* 0x000000ffff068224 */ /* 0x000fe200078e00ff */
[----:B-1----:R-:W-:Y:S06]  /*03d0*/  @!P0 BRA `(.L_x_1) ;  /* 0x00000000003c8947 */ /* 0x002fec0003800000 */
[----:B------:R-:W-:-:S13]  /*03e0*/  FSETP.GTU.FTZ.AND P0, PT, |R0|, +INF , PT ;  /* 0x7f8000000000780b */ /* 0x000fda0003f1c200 */
[----:B------:R-:W-:Y:S05]  /*03f0*/  @P0 BRA `(.L_x_2) ;  /* 0x0000000400280947 */ /* 0x000fea0003800000 */
[----:B------:R-:W-:-:S05]  /*0400*/  IMAD.MOV.U32 R6, RZ, RZ, 0x40c00000 ;  /* 0x40c00000ff067424 */ /* 0x000fca00078e00ff */
[----:B------:R-:W-:-:S13]  /*0410*/  LOP3.LUT P0, RZ, R6, 0x7fffffff, R5, 0xc8, !PT ;  /* 0x7fffffff06ff7812 */ /* 0x000fda000780c805 */
[----:B------:R-:W-:Y:S05]  /*0420*/  @!P0 BRA `(.L_x_3) ;  /* 0x0000000400148947 */ /* 0x000fea0003800000 */
[----:B------:R-:W-:-:S13]  /*0430*/  LOP3.LUT P0, RZ, R5, 0x7fffffff, RZ, 0xc0, !PT ;  /* 0x7fffffff05ff7812 */ /* 0x000fda000780c0ff */
[----:B------:R-:W-:Y:S05]  /*0440*/  @!P0 BRA `(.L_x_4) ;  /* 0x0000000400048947 */ /* 0x000fea0003800000 */
[----:B------:R-:W-:Y:S02]  /*0450*/  FSETP.NEU.FTZ.AND P0, PT, |R0|, +INF , PT ;  /* 0x7f8000000000780b */ /* 0x000fe40003f1d200 */
[----:B------:R-:W-:-:S04]  /*0460*/  LOP3.LUT P1, RZ, R6, 0x7fffffff, RZ, 0xc0, !PT ;  /* 0x7fffffff06ff7812 */ /* 0x000fc8000782c0ff */
[----:B------:R-:W-:-:S13]  /*0470*/  PLOP3.LUT P0, PT, P0, P1, PT, 0x2f, 0xf2 ;  /* 0x0000000000f2781c */ /* 0x000fda0000702577 */
[----:B------:R-:W-:Y:S05]  /*0480*/  @P0 BRA `(.L_x_5) ;  /* 0x0000000000e80947 */ /* 0x000fea0003800000 */
[----:B------:R-:W-:-:S13]  /*0490*/  ISETP.GE.AND P0, PT, R7, RZ, PT ;  /* 0x000000ff0700720c */ /* 0x000fda0003f06270 */
[----:B------:R-:W-:Y:S02]  /*04a0*/  @P0 IMAD.MOV.U32 R6, RZ, RZ, RZ ;  /* 0x000000ffff060224 */ /* 0x000fe400078e00ff */
[----:B------:R-:W-:Y:S01]  /*04b0*/  @!P0 FFMA R5, R0, 1.84467440737095516160e+19, RZ ;  /* 0x5f80000000058823 */ /* 0x000fe200000000ff */
[----:B------:R-:W-:-:S07]  /*04c0*/  @!P0 IMAD.MOV.U32 R6, RZ, RZ, -0x40 ;  /* 0xffffffc0ff068424 */ /* 0x000fce00078e00ff */
.L_x_1:
[----:B------:R-:W-:Y:S01]  /*04d0*/  UMOV UR4, 0x40c00000 ;  /* 0x40c0000000047882 */ /* 0x000fe20000000000 */
[----:B------:R-:W-:Y:S01]  /*04e0*/  IADD3 R3, PT, PT, R3, -0x7f, RZ ;  /* 0xffffff8103037810 */ /* 0x000fe20007ffe0ff */
[----:B------:R-:W-:-:S03]  /*04f0*/  UIADD3 UR4, UPT, UPT, UR4, -0x1000000, URZ ;  /* 0xff00000004047890 */ /* 0x000fc6000fffe0ff */
[----:B------:R-:W-:Y:S01]  /*0500*/  IADD3 R6, PT, PT, R6, -0x2, R3 ;  /* 0xfffffffe06067810 */ /* 0x000fe20007ffe003 */
[----:B------:R-:W-:Y:S02]  /*0510*/  IMAD R0, R3, -0x800000, R5 ;  /* 0xff80000003007824 */ /* 0x000fe400078e0205 */
[----:B------:R-:W-:-:S03]  /*0520*/  FADD.FTZ R9, -RZ, -UR4 ;  /* 0x80000004ff097e21 */ /* 0x000fc60008010100 */
[----:B------:R-:W0:Y:S02]  /*0530*/  MUFU.RCP R7, UR4 ;  /* 0x0000000400077d08 */ /* 0x000e240008001000 */
[----:B0-----:R-:W-:-:S04]  /*0540*/  FFMA R8, R7, R9, 1 ;  /* 0x3f80000007087423 */ /* 0x001fc80000000009 */
[----:B------:R-:W-:-:S04]  /*0550*/  FFMA R7, R7, R8, R7 ;  /* 0x0000000807077223 */ /* 0x000fc80000000007 */
[----:B------:R-:W-:-:S04]  /*0560*/  FFMA R8, R0, R7, RZ ;  /* 0x0000000700087223 */ /* 0x000fc800000000ff */
[----:B------:R-:W-:-:S04]  /*0570*/  FFMA R5, R9, R8, R0 ;  /* 0x0000000809057223 */ /* 0x000fc80000000000 */
[----:B------:R-:W-:-:S04]  /*0580*/  FFMA R8, R7, R5, R8 ;  /* 0x0000000507087223 */ /* 0x000fc80000000008 */
[----:B------:R-:W-:-:S04]  /*0590*/  FFMA R9, R9, R8, R0 ;  /* 0x0000000809097223 */ /* 0x000fc80000000000 */
[----:B------:R-:W-:-:S05]  /*05a0*/  FFMA R5, R7, R9, R8 ;  /* 0x0000000907057223 */ /* 0x000fca0000000008 */
[----:B------:R-:W-:-:S04]  /*05b0*/  SHF.R.U32.HI R0, RZ, 0x17, R5 ;  /* 0x00000017ff007819 */ /* 0x000fc80000011605 */
[----:B------:R-:W-:-:S05]  /*05c0*/  LOP3.LUT R0, R0, 0xff, RZ, 0xc0, !PT ;  /* 0x000000ff00007812 */ /* 0x000fca00078ec0ff */
[----:B------:R-:W-:-:S04]  /*05d0*/  IMAD.IADD R10, R0, 0x1, R6 ;  /* 0x00000001000a7824 */ /* 0x000fc800078e0206 */
[----:B------:R-:W-:-:S05]  /*05e0*/  VIADD R0, R10, 0xffffffff ;  /* 0xffffffff0a007836 */ /* 0x000fca0000000000 */
[----:B------:R-:W-:-:S13]  /*05f0*/  ISETP.GE.U32.AND P0, PT, R0, 0xfe, PT ;  /* 0x000000fe0000780c */ /* 0x000fda0003f06070 */
[----:B------:R-:W-:Y:S05]  /*0600*/  @!P0 BRA `(.L_x_6) ;  /* 0x0000000000808947 */ /* 0x000fea0003800000 */
[----:B------:R-:W-:-:S13]  /*0610*/  ISETP.GT.AND P0, PT, R10, 0xfe, PT ;  /* 0x000000fe0a00780c */ /* 0x000fda0003f04270 */
[----:B------:R-:W-:Y:S05]  /*0620*/  @P0 BRA `(.L_x_7) ;  /* 0x00000000006c0947 */ /* 0x000fea0003800000 */
[----:B------:R-:W-:-:S13]  /*0630*/  ISETP.GE.AND P0, PT, R10, 0x1, PT ;  /* 0x000000010a00780c */ /* 0x000fda0003f06270 */
[----:B------:R-:W-:Y:S05]  /*0640*/  @P0 BRA `(.L_x_8) ;  /* 0x0000000000980947 */ /* 0x000fea0003800000 */
[----:B------:R-:W-:Y:S02]  /*0650*/  ISETP.GE.AND P0, PT, R10, -0x18, PT ;  /* 0xffffffe80a00780c */ /* 0x000fe40003f06270 */
[----:B------:R-:W-:-:S11]  /*0660*/  LOP3.LUT R5, R5, 0x80000000, RZ, 0xc0, !PT ;  /* 0x8000000005057812 */ /* 0x000fd600078ec0ff */
[----:B------:R-:W-:Y:S05]  /*0670*/  @!P0 BRA `(.L_x_8) ;  /* 0x00000000008c8947 */ /* 0x000fea0003800000 */
[CCC-:B------:R-:W-:Y:S01]  /*0680*/  FFMA.RZ R0, R7.reuse, R9.reuse, R8.reuse ;  /* 0x0000000907007223 */ /* 0x1c0fe2000000c008 */
[C---:B------:R-:W-:Y:S01]  /*0690*/  VIADD R6, R10.reuse, 0x20 ;  /* 0x000000200a067836 */ /* 0x040fe20000000000 */
[C---:B------:R-:W-:Y:S02]  /*06a0*/  ISETP.NE.AND P2, PT, R10.reuse, RZ, PT ;  /* 0x000000ff0a00720c */ /* 0x040fe40003f45270 */
[----:B------:R-:W-:Y:S02]  /*06b0*/  ISETP.NE.AND P1, PT, R10, RZ, PT ;  /* 0x000000ff0a00720c */ /* 0x000fe40003f25270 */
[----:B------:R-:W-:Y:S01]  /*06c0*/  LOP3.LUT R3, R0, 0x7fffff, RZ, 0xc0, !PT ;  /* 0x007fffff00037812 */ /* 0x000fe200078ec0ff */
[CCC-:B------:R-:W-:Y:S01]  /*06d0*/  FFMA.RP R0, R7.reuse, R9.reuse, R8.reuse ;  /* 0x0000000907007223 */ /* 0x1c0fe20000008008 */
[----:B------:R-:W-:Y:S01]  /*06e0*/  FFMA.RM R7, R7, R9, R8 ;  /* 0x0000000907077223 */ /* 0x000fe20000004008 */
[----:B------:R-:W-:Y:S01]  /*06f0*/  IMAD.MOV R8, RZ, RZ, -R10 ;  /* 0x000000ffff087224 */ /* 0x000fe200078e0a0a */
[----:B------:R-:W-:-:S03]  /*0700*/  LOP3.LUT R3, R3, 0x800000, RZ, 0xfc, !PT ;  /* 0x0080000003037812 */ /* 0x000fc600078efcff */
[----:B------:R-:W-:Y:S02]  /*0710*/  FSETP.NEU.FTZ.AND P0, PT, R0, R7, PT ;  /* 0x000000070000720b */ /* 0x000fe40003f1d000 */
[----:B------:R-:W-:Y:S02]  /*0720*/  SHF.L.U32 R6, R3, R6, RZ ;  /* 0x0000000603067219 */ /* 0x000fe400000006ff */
[----:B------:R-:W-:Y:S02]  /*0730*/  SEL R0, R8, RZ, P2 ;  /* 0x000000ff08007207 */ /* 0x000fe40001000000 */
[----:B------:R-:W-:Y:S02]  /*0740*/  ISETP.NE.AND P1, PT, R6, RZ, P1 ;  /* 0x000000ff0600720c */ /* 0x000fe40000f25270 */
[----:B------:R-:W-:Y:S02]  /*0750*/  SHF.R.U32.HI R0, RZ, R0, R3 ;  /* 0x00000000ff007219 */ /* 0x000fe40000011603 */
[----:B------:R-:W-:-:S02]  /*0760*/  PLOP3.LUT P0, PT, P0, P1, PT, 0xf8, 0x8f ;  /* 0x00000000008f781c */ /* 0x000fc40000703f70 */
[----:B------:R-:W-:Y:S02]  /*0770*/  SHF.R.U32.HI R6, RZ, 0x1, R0 ;  /* 0x00000001ff067819 */ /* 0x000fe40000011600 */
[----:B------:R-:W-:-:S04]  /*0780*/  SEL R3, RZ, 0x1, !P0 ;  /* 0x00000001ff037807 */ /* 0x000fc80004000000 */
[----:B------:R-:W-:-:S04]  /*0790*/  LOP3.LUT R3, R3, 0x1, R6, 0xf8, !PT ;  /* 0x0000000103037812 */ /* 0x000fc800078ef806 */
[----:B------:R-:W-:-:S04]  /*07a0*/  LOP3.LUT R3, R3, R0, RZ, 0xc0, !PT ;  /* 0x0000000003037212 */ /* 0x000fc800078ec0ff */
[----:B------:R-:W-:-:S04]  /*07b0*/  IADD3 R6, PT, PT, R6, R3, RZ ;  /* 0x0000000306067210 */ /* 0x000fc80007ffe0ff */
[----:B------:R-:W-:Y:S01]  /*07c0*/  LOP3.LUT R5, R6, R5, RZ, 0xfc, !PT ;  /* 0x0000000506057212 */ /* 0x000fe200078efcff */
[----:B------:R-:W-:Y:S06]  /*07d0*/  BRA `(.L_x_8) ;  /* 0x0000000000347947 */ /* 0x000fec0003800000 */
.L_x_7:
[----:B------:R-:W-:-:S04]  /*07e0*/  LOP3.LUT R5, R5, 0x80000000, RZ, 0xc0, !PT ;  /* 0x8000000005057812 */ /* 0x000fc800078ec0ff */
[----:B------:R-:W-:Y:S01]  /*07f0*/  LOP3.LUT R5, R5, 0x7f800000, RZ, 0xfc, !PT ;  /* 0x7f80000005057812 */ /* 0x000fe200078efcff */
[----:B------:R-:W-:Y:S06]  /*0800*/  BRA `(.L_x_8) ;  /* 0x0000000000287947 */ /* 0x000fec0003800000 */
.L_x_6:
[----:B------:R-:W-:Y:S01]  /*0810*/  IMAD R5, R6, 0x800000, R5 ;  /* 0x0080000006057824 */ /* 0x000fe200078e0205 */
[----:B------:R-:W-:Y:S06]  /*0820*/  BRA `(.L_x_8) ;  /* 0x0000000000207947 */ /* 0x000fec0003800000 */
.L_x_5:
[----:B------:R-:W-:-:S04]  /*0830*/  LOP3.LUT R5, R6, 0x80000000, R5, 0x48, !PT ;  /* 0x8000000006057812 */ /* 0x000fc800078e4805 */
[----:B------:R-:W-:Y:S01]  /*0840*/  LOP3.LUT R5, R5, 0x7f800000, RZ, 0xfc, !PT ;  /* 0x7f80000005057812 */ /* 0x000fe200078efcff */
[----:B------:R-:W-:Y:S06]  /*0850*/  BRA `(.L_x_8) ;  /* 0x0000000000147947 */ /* 0x000fec0003800000 */
.L_x_4:
[----:B------:R-:W-:Y:S01]  /*0860*/  LOP3.LUT R5, R6, 0x80000000, R5, 0x48, !PT ;  /* 0x8000000006057812 */ /* 0x000fe200078e4805 */
[----:B------:R-:W-:Y:S06]  /*0870*/  BRA `(.L_x_8) ;  /* 0x00000000000c7947 */ /* 0x000fec0003800000 */
.L_x_3:
[----:B------:R-:W0:Y:S01]  /*0880*/  MUFU.RSQ R5, -QNAN ;  /* 0xffc0000000057908 */ /* 0x000e220000001400 */
[----:B------:R-:W-:Y:S05]  /*0890*/  BRA `(.L_x_8) ;  /* 0x0000000000047947 */ /* 0x000fea0003800000 */
.L_x_2:
[----:B------:R-:W-:-:S07]  /*08a0*/  FADD.FTZ R5, R0, 6 ;  /* 0x40c0000000057421 */ /* 0x000fce0000010000 */
.L_x_8:
[----:B0-----:R-:W-:Y:S02]  /*08b0*/  IMAD.MOV.U32 R0, RZ, RZ, R5 ;  /* 0x000000ffff007224 */ /* 0x001fe400078e0005 */
[----:B------:R-:W-:-:S04]  /*08c0*/  IMAD.MOV.U32 R5, RZ, RZ, 0x0 ;  /* 0x00000000ff057424 */ /* 0x000fc800078e00ff */
[----:B------:R-:W-:Y:S05]  /*08d0*/  RET.REL.NODEC R4 `(_Z12rk4_final_3dPfS_PKfS1_f) ;  /* 0xfffffff404c87950 */ /* 0x000fea0003c3ffff */
.L_x_9:
[----:B------:R-:W-:-:S00]  /*08e0*/  BRA `(.L_x_9) ;  /* 0xfffffffc00fc7947 */ /* 0x000fc0000383ffff */
[----:B------:R-:W-:-:S00]  /*08f0*/  NOP ;  /* 0x0000000000007918 */ /* 0x000fc00000000000 */
        /* <DEDUP_REMOVED lines=8> */
.L_x_102:


//--------------------- .text._Z12rk4_stage_3dPKfS0_S0_S0_PfS1_S1_S1_S0_ffb --------------------------
	.section	.text._Z12rk4_stage_3dPKfS0_S0_S0_PfS1_S1_S1_S0_ffb,"ax",@progbits
	.align	128
        .global         _Z12rk4_stage_3dPKfS0_S0_S0_PfS1_S1_S1_S0_ffb
        .type           _Z12rk4_stage_3dPKfS0_S0_S0_PfS1_S1_S1_S0_ffb,@function
        .size           _Z12rk4_stage_3dPKfS0_S0_S0_PfS1_S1_S1_S0_ffb,(.L_x_103 - _Z12rk4_stage_3dPKfS0_S0_S0_PfS1_S1_S1_S0_ffb)
        .other          _Z12rk4_stage_3dPKfS0_S0_S0_PfS1_S1_S1_S0_ffb,@"STO_CUDA_ENTRY STV_DEFAULT"
_Z12rk4_stage_3dPKfS0_S0_S0_PfS1_S1_S1_S0_ffb:
.text._Z12rk4_stage_3dPKfS0_S0_S0_PfS1_S1_S1_S0_ffb:
        /* <DEDUP_REMOVED lines=17> */
[----:B------:R-:W-:Y:S01]  /*0110*/  LOP3.LUT R2, R26, 0xff, RZ, 0xc0, !PT ;  /* 0x000000ff1a027812 */ /* 0x000fe200078ec0ff */
[----:B------:R-:W0:Y:S01]  /*0120*/  LDCU.64 UR6, c[0x0][0x358] ;  /* 0x00006b00ff0677ac */ /* 0x000e220008000a00 */
[----:B------:R-:W-:Y:S01]  /*0130*/  SHF.L.U32 R11, R0, 0x6, RZ ;  /* 0x00000006000b7819 */ /* 0x000fe200000006ff */
[----:B------:R-:W-:Y:S01]  /*0140*/  BSSY.RECONVERGENT B0, `(.L_x_10) ;  /* 0x000000b000007945 */ /* 0x000fe20003800200 */
[----:B------:R-:W-:Y:S02]  /*0150*/  ISETP.NE.AND P0, PT, R2, 0xca, PT ;  /* 0x000000ca0200780c */ /* 0x000fe40003f05270 */
[----:B------:R-:W-:-:S04]  /*0160*/  LEA R2, R26, R11, 0xc ;  /* 0x0000000b1a027211 */ /* 0x000fc800078e60ff */
[----:B------:R-:W-:-:S07]  /*0170*/  IADD3 R3, PT, PT, R25, R2, RZ ;  /* 0x0000000219037210 */ /* 0x000fce0007ffe0ff */
[----:B------:R-:W-:Y:S05]  /*0180*/  @!P0 BRA `(.L_x_11) ;  /* 0x0000000000188947 */ /* 0x000fea0003800000 */
[----:B------:R-:W-:Y:S01]  /*0190*/  PRMT R4, R26, 0x9910, RZ ;  /* 0x000099101a047816 */ /* 0x000fe200000000ff */
[----:B------:R-:W-:Y:S01]  /*01a0*/  HFMA2 R6, -RZ, RZ, 0, 0 ;  /* 0x00000000ff067431 */ /* 0x000fe200000001ff */
[----:B------:R-:W-:Y:S02]  /*01b0*/  MOV R5, 0x3f800000 ;  /* 0x3f80000000057802 */ /* 0x000fe40000000f00 */
[----:B------:R-:W-:Y:S01]  /*01c0*/  ISETP.NE.AND P0, PT, R4, RZ, PT ;  /* 0x000000ff0400720c */ /* 0x000fe20003f05270 */
[----:B------:R-:W-:-:S12]  /*01d0*/  HFMA2 R4, -RZ, RZ, 1.875, 0 ;  /* 0x3f800000ff047431 */ /* 0x000fd800000001ff */
[----:B------:R-:W-:Y:S05]  /*01e0*/  @P0 BRA `(.L_x_12) ;  /* 0x0000000000480947 */ /* 0x000fea0003800000 */
.L_x_11:
[----:B0-----:R-:W-:Y:S05]  /*01f0*/  BSYNC.RECONVERGENT B0 ;  /* 0x0000000000007941 */ /* 0x001fea0003800200 */
.L_x_10:
[----:B------:R-:W0:Y:S02]  /*0200*/  LDCU.U8 UR4, c[0x0][0x3d0] ;  /* 0x00007a00ff0477ac */ /* 0x000e240008000000 */
[----:B0-----:R-:W-:-:S06]  /*0210*/  UPRMT UR4, UR4, 0x8880, URZ ;  /* 0x0000888004047896 */ /* 0x001fcc00080000ff */
[----:B------:R-:W-:-:S13]  /*0220*/  ISETP.NE.AND P0, PT, RZ, UR4, PT ;  /* 0x00000004ff007c0c */ /* 0x000fda000bf05270 */
[----:B------:R-:W-:Y:S05]  /*0230*/  @!P0 EXIT ;  /* 0x000000000000894d */ /* 0x000fea0003800000 */
[----:B------:R-:W0:Y:S08]  /*0240*/  LDC.64 R4, c[0x0][0x380] ;  /* 0x0000e000ff047b82 */ /* 0x000e300000000a00 */
[----:B------:R-:W1:Y:S08]  /*0250*/  LDC.64 R6, c[0x0][0x3a0] ;  /* 0x0000e800ff067b82 */ /* 0x000e700000000a00 */
[----:B------:R-:W2:Y:S01]  /*0260*/  LDC.64 R8, c[0x0][0x388] ;  /* 0x0000e200ff087b82 */ /* 0x000ea20000000a00 */
[----:B0-----:R-:W-:-:S07]  /*0270*/  IMAD.WIDE R4, R3, 0x4, R4 ;  /* 0x0000000403047825 */ /* 0x001fce00078e0204 */
[----:B------:R-:W0:Y:S01]  /*0280*/  LDC.64 R10, c[0x0][0x3a8] ;  /* 0x0000ea00ff0a7b82 */ /* 0x000e220000000a00 */
[----:B------:R-:W3:Y:S01]  /*0290*/  LDG.E R5, desc[UR6][R4.64] ;  /* 0x0000000604057981 */ /* 0x000ee2000c1e1900 */
[----:B-1----:R-:W-:-:S04]  /*02a0*/  IMAD.WIDE R6, R3, 0x4, R6 ;  /* 0x0000000403067825 */ /* 0x002fc800078e0206 */
[C---:B--2---:R-:W-:Y:S01]  /*02b0*/  IMAD.WIDE R8, R3.reuse, 0x4, R8 ;  /* 0x0000000403087825 */ /* 0x044fe200078e0208 */
[----:B---3--:R-:W-:Y:S05]  /*02c0*/  STG.E desc[UR6][R6.64], R5 ;  /* 0x0000000506007986 */ /* 0x008fea000c101906 */
[----:B------:R-:W2:Y:S01]  /*02d0*/  LDG.E R9, desc[UR6][R8.64] ;  /* 0x0000000608097981 */ /* 0x000ea2000c1e1900 */
[----:B0-----:R-:W-:-:S05]  /*02e0*/  IMAD.WIDE R2, R3, 0x4, R10 ;  /* 0x0000000403027825 */ /* 0x001fca00078e020a */
[----:B--2---:R-:W-:Y:S01]  /*02f0*/  STG.E desc[UR6][R2.64], R9 ;  /* 0x0000000902007986 */ /* 0x004fe2000c101906 */
[----:B------:R-:W-:Y:S05]  /*0300*/  EXIT ;  /* 0x000000000000794d */ /* 0x000fea0003800000 */
.L_x_12:
[----:B------:R-:W1:Y:S01]  /*0310*/  LDC.64 R8, c[0x0][0x390] ;  /* 0x0000e400ff087b82 */ /* 0x000e620000000a00 */
[C---:B------:R-:W-:Y:S02]  /*0320*/  ISETP.NE.AND P0, PT, R25.reuse, 0x3f, PT ;  /* 0x0000003f1900780c */ /* 0x040fe40003f05270 */
[C---:B------:R-:W-:Y:S02]  /*0330*/  IADD3 R7, PT, PT, R25.reuse, 0x1, RZ ;  /* 0x0000000119077810 */ /* 0x040fe40007ffe0ff */
[C---:B------:R-:W-:Y:S02]  /*0340*/  ISETP.NE.AND P1, PT, R25.reuse, RZ, PT ;  /* 0x000000ff1900720c */ /* 0x040fe40003f25270 */
[----:B------:R-:W-:Y:S01]  /*0350*/  IADD3 R10, PT, PT, R25, -0x1, RZ ;  /* 0xffffffff190a7810 */ /* 0x000fe20007ffe0ff */
[----:B------:R-:W2:Y:S01]  /*0360*/  LDC.64 R14, c[0x0][0x398] ;  /* 0x0000e600ff0e7b82 */ /* 0x000ea20000000a00 */
[----:B------:R-:W-:Y:S02]  /*0370*/  SEL R7, R7, RZ, P0 ;  /* 0x000000ff07077207 */ /* 0x000fe40000000000 */
[----:B------:R-:W-:-:S02]  /*0380*/  SEL R13, R10, 0x3f, P1 ;  /* 0x0000003f0a0d7807 */ /* 0x000fc40000800000 */
[C---:B------:R-:W-:Y:S02]  /*0390*/  IADD3 R10, PT, PT, R2.reuse, R7, RZ ;  /* 0x00000007020a7210 */ /* 0x040fe40007ffe0ff */
[----:B------:R-:W-:Y:S01]  /*03a0*/  IADD3 R2, PT, PT, R2, R13, RZ ;  /* 0x0000000d02027210 */ /* 0x000fe20007ffe0ff */
[----:B-1----:R-:W-:-:S04]  /*03b0*/  IMAD.WIDE R16, R3, 0x4, R8 ;  /* 0x0000000403107825 */ /* 0x002fc800078e0208 */
[--C-:B------:R-:W-:Y:S01]  /*03c0*/  IMAD.WIDE R18, R10, 0x4, R8.reuse ;  /* 0x000000040a127825 */ /* 0x100fe200078e0208 */
[----:B0-----:R-:W3:Y:S03]  /*03d0*/  LDG.E R7, desc[UR6][R16.64] ;  /* 0x0000000610077981 */ /* 0x001ee6000c1e1900 */
[----:B------:R-:W-:Y:S02]  /*03e0*/  IMAD.WIDE R20, R2, 0x4, R8 ;  /* 0x0000000402147825 */ /* 0x000fe400078e0208 */
[----:B------:R-:W4:Y:S04]  /*03f0*/  LDG.E R19, desc[UR6][R18.64] ;  /* 0x0000000612137981 */ /* 0x000f28000c1e1900 */
[----:B------:R-:W4:Y:S01]  /*0400*/  LDG.E R20, desc[UR6][R20.64] ;  /* 0x0000000614147981 */ /* 0x000f22000c1e1900 */
[----:B--2---:R-:W-:-:S05]  /*0410*/  IMAD.WIDE R14, R3, 0x4, R14 ;  /* 0x00000004030e7825 */ /* 0x004fca00078e020e */
[----:B------:R0:W5:Y:S01]  /*0420*/  LDG.E R8, desc[UR6][R14.64] ;  /* 0x000000060e087981 */ /* 0x000162000c1e1900 */
[----:B------:R-:W-:Y:S01]  /*0430*/  MOV R9, 0x44780ffd ;  /* 0x44780ffd00097802 */ /* 0x000fe20000000f00 */
[----:B------:R-:W-:Y:S01]  /*0440*/  BSSY.RECONVERGENT B3, `(.L_x_13) ;  /* 0x0000011000037945 */ /* 0x000fe20003800200 */
[C---:B------:R-:W-:Y:S02]  /*0450*/  ISETP.NE.AND P2, PT, R0.reuse, 0x3f, PT ;  /* 0x0000003f0000780c */ /* 0x040fe40003f45270 */
[----:B------:R-:W-:Y:S01]  /*0460*/  ISETP.NE.AND P3, PT, R0, RZ, PT ;  /* 0x000000ff0000720c */ /* 0x000fe20003f65270 */
[----:B------:R-:W-:-:S04]  /*0470*/  FFMA R4, R9, -0.0010078107006847858429, R4 ;  /* 0xba84188409047823 */ /* 0x000fc80000000004 */
[----:B------:R-:W-:Y:S01]  /*0480*/  FFMA R4, R4, R9, 992.24981689453125 ;  /* 0x44780ffd04047423 */ /* 0x000fe20000000009 */
[----:B---3--:R-:W-:-:S04]  /*0490*/  FADD R12, R7, R7 ;  /* 0x00000007070c7221 */ /* 0x008fc80000000000 */
[----:B----4-:R-:W-:-:S04]  /*04a0*/  FADD R29, R19, -R12 ;  /* 0x8000000c131d7221 */ /* 0x010fc80000000000 */
[----:B------:R-:W-:-:S04]  /*04b0*/  FADD R29, R29, R20 ;  /* 0x000000141d1d7221 */ /* 0x000fc80000000000 */
[----:B------:R-:W1:Y:S01]  /*04c0*/  FCHK P0, R29, 0.0010078107006847858429 ;  /* 0x3a8418841d007902 */ /* 0x000e620000000000 */
[----:B------:R-:W-:-:S04]  /*04d0*/  FFMA R9, R29, R4, RZ ;  /* 0x000000041d097223 */ /* 0x000fc800000000ff */
[----:B------:R-:W-:-:S04]  /*04e0*/  FFMA R0, R9, -0.0010078107006847858429, R29 ;  /* 0xba84188409007823 */ /* 0x000fc8000000001d */
[----:B------:R-:W-:Y:S01]  /*04f0*/  FFMA R9, R4, R0, R9 ;  /* 0x0000000004097223 */ /* 0x000fe20000000009 */
[----:B01----:R-:W-:Y:S06]  /*0500*/  @!P0 BRA `(.L_x_14) ;  /* 0x0000000000108947 */ /* 0x003fec0003800000 */
[----:B------:R-:W-:Y:S02]  /*0510*/  MOV R27, 0x3a841884 ;  /* 0x3a841884001b7802 */ /* 0x000fe40000000f00 */
[----:B------:R-:W-:-:S07]  /*0520*/  MOV R4, 0x540 ;  /* 0x0000054000047802 */ /* 0x000fce0000000f00 */
[----:B-----5:R-:W-:Y:S05]  /*0530*/  CALL.REL.NOINC `($__internal_1_$__cuda_sm3x_div_rn_noftz_f32_slowpath) ;  /* 0x0000002800707944 */ /* 0x020fea0003c00000 */
[----:B------:R-:W-:-:S07]  /*0540*/  MOV R9, R0 ;  /* 0x0000000000097202 */ /* 0x000fce0000000f00 */
.L_x_14:
[----:B------:R-:W-:Y:S05]  /*0550*/  BSYNC.RECONVERGENT B3 ;  /* 0x0000000000037941 */ /* 0x000fea0003800200 */
.L_x_13:
[----:B------:R-:W0:Y:S02]  /*0560*/  LDC.64 R18, c[0x0][0x398] ;  /* 0x0000e600ff127b82 */ /* 0x000e240000000a00 */
[----:B0-----:R-:W-:-:S04]  /*0570*/  IMAD.WIDE R20, R10, 0x4, R18 ;  /* 0x000000040a147825 */ /* 0x001fc800078e0212 */
[----:B------:R-:W-:Y:S02]  /*0580*/  IMAD.WIDE R22, R2, 0x4, R18 ;  /* 0x0000000402167825 */ /* 0x000fe400078e0212 */
[----:B------:R-:W2:Y:S04]  /*0590*/  LDG.E R21, desc[UR6][R20.64] ;  /* 0x0000000614157981 */ /* 0x000ea8000c1e1900 */
[----:B------:R-:W3:Y:S01]  /*05a0*/  LDG.E R22, desc[UR6][R22.64] ;  /* 0x0000000616167981 */ /* 0x000ee2000c1e1900 */
[----:B-----5:R-:W-:Y:S01]  /*05b0*/  FADD R18, R8, R8 ;  /* 0x0000000808127221 */ /* 0x020fe20000000000 */
[----:B------:R-:W-:Y:S01]  /*05c0*/  HFMA2 R13, -RZ, RZ, 4.46875, 0.0004875659942626953125 ;  /* 0x44780ffdff0d7431 */ /* 0x000fe200000001ff */
[----:B------:R-:W-:Y:S01]  /*05d0*/  MOV R0, 0x3a841884 ;  /* 0x3a84188400007802 */ /* 0x000fe20000000f00 */
[----:B------:R-:W-:Y:S04]  /*05e0*/  BSSY.RECONVERGENT B3, `(.L_x_15) ;  /* 0x000000e000037945 */ /* 0x000fe80003800200 */
[----:B------:R-:W-:-:S04]  /*05f0*/  FFMA R0, R13, -R0, 1 ;  /* 0x3f8000000d007423 */ /* 0x000fc80000000800 */
[----:B------:R-:W-:Y:S01]  /*0600*/  FFMA R0, R0, R13, 992.24981689453125 ;  /* 0x44780ffd00007423 */ /* 0x000fe2000000000d */
[----:B--2---:R-:W-:-:S04]  /*0610*/  FADD R29, R21, -R18 ;  /* 0x80000012151d7221 */ /* 0x004fc80000000000 */
[----:B---3--:R-:W-:-:S04]  /*0620*/  FADD R29, R29, R22 ;  /* 0x000000161d1d7221 */ /* 0x008fc80000000000 */
[----:B------:R-:W0:Y:S01]  /*0630*/  FCHK P0, R29, 0.0010078107006847858429 ;  /* 0x3a8418841d007902 */ /* 0x000e220000000000 */
[----:B------:R-:W-:-:S04]  /*0640*/  FFMA R10, R29, R0, RZ ;  /* 0x000000001d0a7223 */ /* 0x000fc800000000ff */
[----:B------:R-:W-:-:S04]  /*0650*/  FFMA R13, R10, -0.0010078107006847858429, R29 ;  /* 0xba8418840a0d7823 */ /* 0x000fc8000000001d */
[----:B------:R-:W-:Y:S01]  /*0660*/  FFMA R10, R0, R13, R10 ;  /* 0x0000000d000a7223 */ /* 0x000fe2000000000a */
[----:B0-----:R-:W-:Y:S06]  /*0670*/  @!P0 BRA `(.L_x_16) ;  /* 0x0000000000108947 */ /* 0x001fec0003800000 */
[----:B------:R-:W-:Y:S02]  /*0680*/  MOV R27, 0x3a841884 ;  /* 0x3a841884001b7802 */ /* 0x000fe40000000f00 */
[----:B------:R-:W-:-:S07]  /*0690*/  MOV R4, 0x6b0 ;  /* 0x000006b000047802 */ /* 0x000fce0000000f00 */
[----:B------:R-:W-:Y:S05]  /*06a0*/  CALL.REL.NOINC `($__internal_1_$__cuda_sm3x_div_rn_noftz_f32_slowpath) ;  /* 0x0000002800147944 */ /* 0x000fea0003c00000 */
[----:B------:R-:W-:-:S07]  /*06b0*/  MOV R10, R0 ;  /* 0x00000000000a7202 */ /* 0x000fce0000000f00 */
.L_x_16:
[----:B------:R-:W-:Y:S05]  /*06c0*/  BSYNC.RECONVERGENT B3 ;  /* 0x0000000000037941 */ /* 0x000fea0003800200 */
.L_x_15:
[----:B------:R-:W0:Y:S01]  /*06d0*/  LDC.64 R20, c[0x0][0x390] ;  /* 0x0000e400ff147b82 */ /* 0x000e220000000a00 */
[C---:B------:R-:W-:Y:S02]  /*06e0*/  IADD3 R0, PT, PT, R11.reuse, 0x40, RZ ;  /* 0x000000400b007810 */ /* 0x040fe40007ffe0ff */
[----:B------:R-:W-:Y:S02]  /*06f0*/  IADD3 R11, PT, PT, R11, -0x40, RZ ;  /* 0xffffffc00b0b7810 */ /* 0x000fe40007ffe0ff */
[----:B------:R-:W-:Y:S02]  /*0700*/  LEA R25, R26, R25, 0xc ;  /* 0x000000191a197211 */ /* 0x000fe400078e60ff */
[----:B------:R-:W-:Y:S02]  /*0710*/  SEL R0, R0, RZ, P2 ;  /* 0x000000ff00007207 */ /* 0x000fe40001000000 */
[----:B------:R-:W-:Y:S02]  /*0720*/  SEL R2, R11, 0xfc0, P3 ;  /* 0x00000fc00b027807 */ /* 0x000fe40001800000 */
[----:B------:R-:W-:-:S02]  /*0730*/  IADD3 R11, PT, PT, R0, R25, RZ ;  /* 0x00000019000b7210 */ /* 0x000fc40007ffe0ff */
[----:B------:R-:W-:-:S03]  /*0740*/  IADD3 R2, PT, PT, R25, R2, RZ ;  /* 0x0000000219027210 */ /* 0x000fc60007ffe0ff */
[----:B0-----:R-:W-:-:S04]  /*0750*/  IMAD.WIDE R22, R11, 0x4, R20 ;  /* 0x000000040b167825 */ /* 0x001fc800078e0214 */
[----:B------:R-:W-:Y:S02]  /*0760*/  IMAD.WIDE R20, R2, 0x4, R20 ;  /* 0x0000000402147825 */ /* 0x000fe400078e0214 */
[----:B------:R-:W2:Y:S04]  /*0770*/  LDG.E R23, desc[UR6][R22.64] ;  /* 0x0000000616177981 */ /* 0x000ea8000c1e1900 */
[----:B------:R-:W3:Y:S01]  /*0780*/  LDG.E R21, desc[UR6][R20.64] ;  /* 0x0000000614157981 */ /* 0x000ee2000c1e1900 */
[----:B------:R-:W-:Y:S01]  /*0790*/  HFMA2 R0, -RZ, RZ, 4.46875, 0.0004875659942626953125 ;  /* 0x44780ffdff007431 */ /* 0x000fe200000001ff */
[----:B------:R-:W-:Y:S01]  /*07a0*/  MOV R13, 0x3a841884 ;  /* 0x3a841884000d7802 */ /* 0x000fe20000000f00 */
[----:B------:R-:W-:Y:S04]  /*07b0*/  BSSY.RECONVERGENT B3, `(.L_x_17) ;  /* 0x000000e000037945 */ /* 0x000fe80003800200 */
[----:B------:R-:W-:Y:S01]  /*07c0*/  FFMA R13, R0, -R13, 1 ;  /* 0x3f800000000d7423 */ /* 0x000fe2000000080d */
[----:B--2---:R-:W-:-:S04]  /*07d0*/  FADD R12, -R12, R23 ;  /* 0x000000170c0c7221 */ /* 0x004fc80000000100 */
[----:B---3--:R-:W-:Y:S01]  /*07e0*/  FADD R29, R12, R21 ;  /* 0x000000150c1d7221 */ /* 0x008fe20000000000 */
[----:B------:R-:W-:-:S03]  /*07f0*/  FFMA R12, R13, R0, 992.24981689453125 ;  /* 0x44780ffd0d0c7423 */ /* 0x000fc60000000000 */
        /* <DEDUP_REMOVED lines=9> */
.L_x_18:
[----:B------:R-:W-:Y:S05]  /*0890*/  BSYNC.RECONVERGENT B3 ;  /* 0x0000000000037941 */ /* 0x000fea0003800200 */
.L_x_17:
[----:B------:R-:W0:Y:S02]  /*08a0*/  LDC.64 R20, c[0x0][0x398] ;  /* 0x0000e600ff147b82 */ /* 0x000e240000000a00 */
[----:B0-----:R-:W-:-:S04]  /*08b0*/  IMAD.WIDE R22, R11, 0x4, R20 ;  /* 0x000000040b167825 */ /* 0x001fc800078e0214 */
[----:B------:R-:W-:Y:S02]  /*08c0*/  IMAD.WIDE R20, R2, 0x4, R20 ;  /* 0x0000000402147825 */ /* 0x000fe400078e0214 */
[----:B------:R-:W2:Y:S04]  /*08d0*/  LDG.E R23, desc[UR6][R22.64] ;  /* 0x0000000616177981 */ /* 0x000ea8000c1e1900 */
[----:B------:R-:W3:Y:S01]  /*08e0*/  LDG.E R20, desc[UR6][R20.64] ;  /* 0x0000000614147981 */ /* 0x000ee2000c1e1900 */
[----:B------:R-:W-:Y:S01]  /*08f0*/  HFMA2 R11, -RZ, RZ, 0.9541015625, 0.485107421875 ;  /* 0x3ba237c3ff0b7431 */ /* 0x000fe200000001ff */
[----:B------:R-:W-:Y:S01]  /*0900*/  I2FP.F32.U32 R29, R26 ;  /* 0x0000001a001d7245 */ /* 0x000fe20000201000 */
[----:B------:R-:W-:Y:S01]  /*0910*/  BSSY.RECONVERGENT B3, `(.L_x_19) ;  /* 0x000000f000037945 */ /* 0x000fe20003800200 */
[----:B------:R-:W-:-:S03]  /*0920*/  MOV R0, 0x3f800000 ;  /* 0x3f80000000007802 */ /* 0x000fc60000000f00 */
[----:B------:R-:W-:-:S04]  /*0930*/  FMUL R29, R29, 3.1810998916625976562 ;  /* 0x404b97241d1d7820 */ /* 0x000fc80000400000 */
[----:B------:R-:W0:Y:S01]  /*0940*/  FCHK P0, R29, 202 ;  /* 0x434a00001d007902 */ /* 0x000e220000000000 */
[----:B------:R-:W-:-:S04]  /*0950*/  FFMA R0, R11, -202, R0 ;  /* 0xc34a00000b007823 */ /* 0x000fc80000000000 */
[----:B------:R-:W-:-:S04]  /*0960*/  FFMA R0, R0, R11, 0.0049504949711263179779 ;  /* 0x3ba237c300007423 */ /* 0x000fc8000000000b */
[----:B------:R-:W-:-:S04]  /*0970*/  FFMA R2, R29, R0, RZ ;  /* 0x000000001d027223 */ /* 0x000fc800000000ff */
[----:B------:R-:W-:-:S04]  /*0980*/  FFMA R13, R2, -202, R29 ;  /* 0xc34a0000020d7823 */ /* 0x000fc8000000001d */
[----:B------:R-:W-:Y:S01]  /*0990*/  FFMA R0, R0, R13, R2 ;  /* 0x0000000d00007223 */ /* 0x000fe20000000002 */
[----:B--2---:R-:W-:-:S04]  /*09a0*/  FADD R11, -R18, R23 ;  /* 0x00000017120b7221 */ /* 0x004fc80000000100 */
[----:B---3--:R-:W-:Y:S01]  /*09b0*/  FADD R11, R11, R20 ;  /* 0x000000140b0b7221 */ /* 0x008fe20000000000 */
[----:B0-----:R-:W-:Y:S06]  /*09c0*/  @!P0 BRA `(.L_x_20) ;  /* 0x00000000000c8947 */ /* 0x001fec0003800000 */
[----:B------:R-:W-:Y:S02]  /*09d0*/  MOV R27, 0x434a0000 ;  /* 0x434a0000001b7802 */ /* 0x000fe40000000f00 */
[----:B------:R-:W-:-:S07]  /*09e0*/  MOV R4, 0xa00 ;  /* 0x00000a0000047802 */ /* 0x000fce0000000f00 */
[----:B------:R-:W-:Y:S05]  /*09f0*/  CALL.REL.NOINC `($__internal_1_$__cuda_sm3x_div_rn_noftz_f32_slowpath) ;  /* 0x0000002400407944 */ /* 0x000fea0003c00000 */
.L_x_20:
[----:B------:R-:W-:Y:S05]  /*0a00*/  BSYNC.RECONVERGENT B3 ;  /* 0x0000000000037941 */ /* 0x000fea0003800200 */
.L_x_19:
[----:B------:R-:W-:Y:S01]  /*0a10*/  FADD R2, R0, -1.6000000238418579102 ;  /* 0xbfcccccd00027421 */ /* 0x000fe20000000000 */
[----:B------:R-:W-:Y:S01]  /*0a20*/  HFMA2 R13, -RZ, RZ, 2.0625, 0 ;  /* 0x40200000ff0d7431 */ /* 0x000fe200000001ff */
[----:B------:R-:W-:Y:S01]  /*0a30*/  MOV R0, 0x3f800000 ;  /* 0x3f80000000007802 */ /* 0x000fe20000000f00 */
[----:B------:R-:W-:Y:S01]  /*0a40*/  BSSY.RECONVERGENT B3, `(.L_x_21) ;  /* 0x000000e000037945 */ /* 0x000fe20003800200 */
[----:B------:R-:W-:-:S05]  /*0a50*/  FADD R29, -R2, -1.2000000476837158203 ;  /* 0xbf99999a021d7421 */ /* 0x000fca0000000100 */
[----:B------:R-:W-:Y:S01]  /*0a60*/  FMNMX R29, RZ, R29, !PT ;  /* 0x0000001dff1d7209 */ /* 0x000fe20007800000 */
[----:B------:R-:W-:-:S03]  /*0a70*/  FFMA R0, R13, -0.40000000596046447754, R0 ;  /* 0xbecccccd0d007823 */ /* 0x000fc60000000000 */
[----:B------:R-:W0:Y:S01]  /*0a80*/  FCHK P0, R29, 0.40000000596046447754 ;  /* 0x3ecccccd1d007902 */ /* 0x000e220000000000 */
[----:B------:R-:W-:-:S04]  /*0a90*/  FFMA R0, R0, R13, 2.5 ;  /* 0x4020000000007423 */ /* 0x000fc8000000000d */
[----:B------:R-:W-:-:S04]  /*0aa0*/  FFMA R18, R29, R0, RZ ;  /* 0x000000001d127223 */ /* 0x000fc800000000ff */
[----:B------:R-:W-:-:S04]  /*0ab0*/  FFMA R13, R18, -0.40000000596046447754, R29 ;  /* 0xbecccccd120d7823 */ /* 0x000fc8000000001d */
[----:B------:R-:W-:Y:S01]  /*0ac0*/  FFMA R18, R0, R13, R18 ;  /* 0x0000000d00127223 */ /* 0x000fe20000000012 */
[----:B0-----:R-:W-:Y:S06]  /*0ad0*/  @!P0 BRA `(.L_x_22) ;  /* 0x0000000000108947 */ /* 0x001fec0003800000 */
[----:B------:R-:W-:Y:S02]  /*0ae0*/  MOV R27, 0x3ecccccd ;  /* 0x3ecccccd001b7802 */ /* 0x000fe40000000f00 */
[----:B------:R-:W-:-:S07]  /*0af0*/  MOV R4, 0xb10 ;  /* 0x00000b1000047802 */ /* 0x000fce0000000f00 */
[----:B------:R-:W-:Y:S05]  /*0b00*/  CALL.REL.NOINC `($__internal_1_$__cuda_sm3x_div_rn_noftz_f32_slowpath) ;  /* 0x0000002000fc7944 */ /* 0x000fea0003c00000 */
[----:B------:R-:W-:-:S07]  /*0b10*/  MOV R18, R0 ;  /* 0x0000000000127202 */ /* 0x000fce0000000f00 */
.L_x_22:
[----:B------:R-:W-:Y:S05]  /*0b20*/  BSYNC.RECONVERGENT B3 ;  /* 0x0000000000037941 */ /* 0x000fea0003800200 */
.L_x_21:
[----:B------:R-:W-:Y:S02]  /*0b30*/  HFMA2 R13, -RZ, RZ, 2.0625, 0 ;  /* 0x40200000ff0d7431 */ /* 0x000fe400000001ff */
[----:B------:R-:W-:Y:S01]  /*0b40*/  FADD R29, R2, -1.181100010871887207 ;  /* 0xbf972e49021d7421 */ /* 0x000fe20000000000 */
[----:B------:R-:W-:Y:S01]  /*0b50*/  MOV R0, 0x3ecccccd ;  /* 0x3ecccccd00007802 */ /* 0x000fe20000000f00 */
[----:B------:R-:W-:Y:S03]  /*0b60*/  BSSY.RECONVERGENT B3, `(.L_x_23) ;  /* 0x000000c000037945 */ /* 0x000fe60003800200 */
[----:B------:R-:W-:-:S04]  /*0b70*/  FMNMX R29, RZ, R29, !PT ;  /* 0x0000001dff1d7209 */ /* 0x000fc80007800000 */
[----:B------:R-:W0:Y:S01]  /*0b80*/  FCHK P0, R29, 0.40000000596046447754 ;  /* 0x3ecccccd1d007902 */ /* 0x000e220000000000 */
[----:B------:R-:W-:-:S04]  /*0b90*/  FFMA R0, R13, -R0, 1 ;  /* 0x3f8000000d007423 */ /* 0x000fc80000000800 */
        /* <DEDUP_REMOVED lines=8> */
.L_x_24:
[----:B------:R-:W-:Y:S05]  /*0c20*/  BSYNC.RECONVERGENT B3 ;  /* 0x0000000000037941 */ /* 0x000fea0003800200 */
.L_x_23:
[----:B------:R-:W-:Y:S01]  /*0c30*/  FMNMX R18, R0, R18, !PT ;  /* 0x0000001200127209 */ /* 0x000fe20007800000 */
[----:B------:R-:W-:Y:S03]  /*0c40*/  BSSY.RECONVERGENT B3, `(.L_x_25) ;  /* 0x0000074000037945 */ /* 0x000fe60003800200 */
[----:B------:R-:W-:-:S13]  /*0c50*/  FSETP.GTU.AND P0, PT, R18, RZ, PT ;  /* 0x000000ff1200720b */ /* 0x000fda0003f0c000 */
[----:B------:R-:W-:Y:S05]  /*0c60*/  @!P0 BRA `(.L_x_26) ;  /* 0x0000000400c48947 */ /* 0x000fea0003800000 */
[----:B------:R-:W-:Y:S01]  /*0c70*/  FSETP.NEU.AND P0, PT, R18, 1, PT ;  /* 0x3f8000001200780b */ /* 0x000fe20003f0d000 */
[----:B------:R-:W-:Y:S01]  /*0c80*/  BSSY.RECONVERGENT B1, `(.L_x_27) ;  /* 0x0000042000017945 */ /* 0x000fe20003800200 */
[----:B------:R-:W-:-:S11]  /*0c90*/  HFMA2 R0, -RZ, RZ, 1.875, 0 ;  /* 0x3f800000ff007431 */ /* 0x000fd600000001ff */
[----:B------:R-:W-:Y:S05]  /*0ca0*/  @!P0 BRA `(.L_x_28) ;  /* 0x0000000000fc8947 */ /* 0x000fea0003800000 */
[----:B------:R-:W-:-:S13]  /*0cb0*/  FSETP.NAN.AND P0, PT, |R18|, |R18|, PT ;  /* 0x400000121200720b */ /* 0x000fda0003f08200 */
[----:B------:R-:W-:Y:S01]  /*0cc0*/  @P0 FADD R0, R18, 3 ;  /* 0x4040000012000421 */ /* 0x000fe20000000000 */
[----:B------:R-:W-:Y:S06]  /*0cd0*/  @P0 BRA `(.L_x_28) ;  /* 0x0000000000f00947 */ /* 0x000fec0003800000 */
[C---:B------:R-:W-:Y:S01]  /*0ce0*/  FMUL R13, |R18|.reuse, 16777216 ;  /* 0x4b800000120d7820 */ /* 0x040fe20000400200 */
[----:B------:R-:W-:Y:S02]  /*0cf0*/  FSETP.GEU.AND P0, PT, |R18|, 1.175494350822287508e-38, PT ;  /* 0x008000001200780b */ /* 0x000fe40003f0e200 */
[----:B------:R-:W-:Y:S02]  /*0d00*/  MOV R22, 0x3a2c32e4 ;  /* 0x3a2c32e400167802 */ /* 0x000fe40000000f00 */
[----:B------:R-:W-:-:S04]  /*0d10*/  FSEL R13, R13, |R18|, !P0 ;  /* 0x400000120d0d7208 */ /* 0x000fc80004000000 */
[----:B------:R-:W-:-:S04]  /*0d20*/  IADD3 R0, PT, PT, R13, -0x3f3504f3, RZ ;  /* 0xc0cafb0d0d007810 */ /* 0x000fc80007ffe0ff */
[----:B------:R-:W-:-:S04]  /*0d30*/  LOP3.LUT R2, R0, 0xff800000, RZ, 0xc0, !PT ;  /* 0xff80000000027812 */ /* 0x000fc800078ec0ff */
[-C--:B------:R-:W-:Y:S02]  /*0d40*/  IADD3 R13, PT, PT, R13, -R2.reuse, RZ ;  /* 0x800000020d0d7210 */ /* 0x080fe40007ffe0ff */
[----:B------:R-:W-:-:S03]  /*0d50*/  I2FP.F32.S32 R2, R2 ;  /* 0x0000000200027245 */ /* 0x000fc60000201400 */
[C---:B------:R-:W-:Y:S01]  /*0d60*/  FADD R0, R13.reuse, 1 ;  /* 0x3f8000000d007421 */ /* 0x040fe20000000000 */
[----:B------:R-:W-:Y:S01]  /*0d70*/  FADD R19, R13, -1 ;  /* 0xbf8000000d137421 */ /* 0x000fe20000000000 */
[----:B------:R-:W-:-:S03]  /*0d80*/  FSEL R13, RZ, -24, P0 ;  /* 0xc1c00000ff0d7808 */ /* 0x000fc60000000000 */
[----:B------:R-:W-:Y:S01]  /*0d90*/  FADD R21, R19, R19 ;  /* 0x0000001313157221 */ /* 0x000fe20000000000 */
[----:B------:R-:W0:Y:S03]  /*0da0*/  MUFU.RCP R0, R0 ;  /* 0x0000000000007308 */ /* 0x000e260000001000 */
[----:B0-----:R-:W-:Y:S01]  /*0db0*/  FMUL R4, R0, R21 ;  /* 0x0000001500047220 */ /* 0x001fe20000400000 */
[----:B------:R-:W-:-:S03]  /*0dc0*/  FFMA R21, R2, 1.1920928955078125e-07, R13 ;  /* 0x3400000002157823 */ /* 0x000fc6000000000d */
[----:B------:R-:W-:Y:S01]  /*0dd0*/  FADD R20, R19, -R4 ;  /* 0x8000000413147221 */ /* 0x000fe20000000000 */
[C---:B------:R-:W-:Y:S01]  /*0de0*/  FMUL R13, R4.reuse, R4 ;  /* 0x00000004040d7220 */ /* 0x040fe20000400000 */
[----:B------:R-:W-:Y:S02]  /*0df0*/  FFMA R2, R4, 1.4426950216293334961, R21 ;  /* 0x3fb8aa3b04027823 */ /* 0x000fe40000000015 */
[----:B------:R-:W-:Y:S01]  /*0e00*/  FADD R20, R20, R20 ;  /* 0x0000001414147221 */ /* 0x000fe20000000000 */
[----:B------:R-:W-:Y:S01]  /*0e10*/  FFMA R22, R13, R22, 0.0032181653659790754318 ;  /* 0x3b52e7db0d167423 */ /* 0x000fe20000000016 */
[----:B------:R-:W-:Y:S02]  /*0e20*/  FADD R21, R21, -R2 ;  /* 0x8000000215157221 */ /* 0x000fe40000000000 */
[----:B------:R-:W-:Y:S01]  /*0e30*/  FFMA R19, R19, -R4, R20 ;  /* 0x8000000413137223 */ /* 0x000fe20000000014 */
[----:B------:R-:W-:Y:S01]  /*0e40*/  FFMA R22, R13, R22, 0.018033718690276145935 ;  /* 0x3c93bb730d167423 */ /* 0x000fe20000000016 */
[----:B------:R-:W-:-:S02]  /*0e50*/  FFMA R20, R4, 1.4426950216293334961, R21 ;  /* 0x3fb8aa3b04147823 */ /* 0x000fc40000000015 */
[----:B------:R-:W-:Y:S01]  /*0e60*/  FMUL R19, R0, R19 ;  /* 0x0000001300137220 */ /* 0x000fe20000400000 */
[----:B------:R-:W-:-:S03]  /*0e70*/  FFMA R22, R13, R22, 0.12022458761930465698 ;  /* 0x3df6384f0d167423 */ /* 0x000fc60000000016 */
[----:B------:R-:W-:Y:S01]  /*0e80*/  FFMA R21, R19, 1.4426950216293334961, R20 ;  /* 0x3fb8aa3b13157823 */ /* 0x000fe20000000014 */
[----:B------:R-:W-:-:S03]  /*0e90*/  FMUL R13, R13, R22 ;  /* 0x000000160d0d7220 */ /* 0x000fc60000400000 */
[----:B------:R-:W-:Y:S01]  /*0ea0*/  FFMA R20, R4, 1.9251366722983220825e-08, R21 ;  /* 0x32a55e3404147823 */ /* 0x000fe20000000015 */
[----:B------:R-:W-:-:S04]  /*0eb0*/  FMUL R0, R13, 3 ;  /* 0x404000000d007820 */ /* 0x000fc80000400000 */
[----:B------:R-:W-:-:S04]  /*0ec0*/  FFMA R0, R19, R0, R20 ;  /* 0x0000000013007223 */ /* 0x000fc80000000014 */
[----:B------:R-:W-:-:S04]  /*0ed0*/  FFMA R19, R4, R13, R0 ;  /* 0x0000000d04137223 */ /* 0x000fc80000000000 */
[----:B------:R-:W-:-:S04]  /*0ee0*/  FADD R21, R2, R19 ;  /* 0x0000001302157221 */ /* 0x000fc80000000000 */
[----:B------:R-:W-:Y:S01]  /*0ef0*/  FMUL R0, R21, 3 ;  /* 0x4040000015007820 */ /* 0x000fe20000400000 */
[----:B------:R-:W-:-:S03]  /*0f00*/  FADD R2, -R2, R21 ;  /* 0x0000001502027221 */ /* 0x000fc60000000100 */
[----:B------:R-:W0:Y:S01]  /*0f10*/  FRND R13, R0 ;  /* 0x00000000000d7307 */ /* 0x000e220000201000 */
[----:B------:R-:W-:Y:S01]  /*0f20*/  FADD R2, R19, -R2 ;  /* 0x8000000213027221 */ /* 0x000fe20000000000 */
[----:B------:R-:W-:Y:S01]  /*0f30*/  FFMA R21, R21, 3, -R0 ;  /* 0x4040000015157823 */ /* 0x000fe20000000800 */
[----:B------:R-:W-:Y:S01]  /*0f40*/  HFMA2 R19, -RZ, RZ, 0.64013671875, -15.109375 ;  /* 0x391fcb8eff137431 */ /* 0x000fe200000001ff */
[----:B------:R-:W-:Y:S02]  /*0f50*/  FSETP.GT.AND P1, PT, |R0|, 152, PT ;  /* 0x431800000000780b */ /* 0x000fe40003f24200 */
[----:B------:R-:W-:Y:S01]  /*0f60*/  FFMA R21, R2, 3, R21 ;  /* 0x4040000002157823 */ /* 0x000fe20000000015 */
[C---:B------:R-:W-:Y:S01]  /*0f70*/  FSETP.GEU.AND P2, PT, R0.reuse, RZ, PT ;  /* 0x000000ff0000720b */ /* 0x040fe20003f4e000 */
[----:B0-----:R-:W-:Y:S01]  /*0f80*/  FADD R2, R0, -R13 ;  /* 0x8000000d00027221 */ /* 0x001fe20000000000 */
[----:B------:R-:W-:-:S03]  /*0f90*/  FSETP.GT.AND P0, PT, R13, RZ, PT ;  /* 0x000000ff0d00720b */ /* 0x000fc60003f04000 */
[----:B------:R-:W-:Y:S01]  /*0fa0*/  FADD R2, R2, R21 ;  /* 0x0000001502027221 */ /* 0x000fe20000000000 */
[----:B------:R-:W-:Y:S02]  /*0fb0*/  SEL R4, RZ, 0x83000000, P0 ;  /* 0x83000000ff047807 */ /* 0x000fe40000000000 */
[----:B------:R-:W-:Y:S01]  /*0fc0*/  FSETP.NEU.AND P0, PT, |R18|, +INF , PT ;  /* 0x7f8000001200780b */ /* 0x000fe20003f0d200 */
[----:B------:R-:W-:Y:S01]  /*0fd0*/  FFMA R19, R2, R19, 0.0013391353422775864601 ;  /* 0x3aaf85ed02137423 */ /* 0x000fe20000000013 */
[----:B------:R-:W-:-:S03]  /*0fe0*/  IADD3 R13, PT, PT, R4, 0x7f000000, RZ ;  /* 0x7f000000040d7810 */ /* 0x000fc60007ffe0ff */
[C---:B------:R-:W-:Y:S02]  /*0ff0*/  FFMA R21, R2.reuse, R19, 0.0096188392490148544312 ;  /* 0x3c1d985602157423 */ /* 0x040fe40000000013 */
[----:B------:R0:W1:Y:S02]  /*1000*/  F2I.NTZ R19, R0 ;  /* 0x0000000000137305 */ /* 0x0000640000203100 */
[----:B------:R-:W-:-:S04]  /*1010*/  FFMA R21, R2, R21, 0.055503588169813156128 ;  /* 0x3d6357bb02157423 */ /* 0x000fc80000000015 */
[----:B------:R-:W-:Y:S01]  /*1020*/  FFMA R21, R2, R21, 0.24022644758224487305 ;  /* 0x3e75fdec02157423 */ /* 0x000fe20000000015 */
[----:B0-----:R-:W-:-:S03]  /*1030*/  FSEL R0, RZ, +INF , !P2 ;  /* 0x7f800000ff007808 */ /* 0x001fc60005000000 */
[----:B------:R-:W-:-:S04]  /*1040*/  FFMA R21, R2, R21, 0.69314718246459960938 ;  /* 0x3f31721802157423 */ /* 0x000fc80000000015 */
[----:B------:R-:W-:Y:S01]  /*1050*/  FFMA R2, R2, R21, 1 ;  /* 0x3f80000002027423 */ /* 0x000fe20000000015 */
[----:B-1----:R-:W-:-:S03]  /*1060*/  LEA R19, R19, -R4, 0x17 ;  /* 0x8000000413137211 */ /* 0x002fc600078eb8ff */
[----:B------:R-:W-:-:S04]  /*1070*/  FMUL R2, R13, R2 ;  /* 0x000000020d027220 */ /* 0x000fc80000400000 */
[----:B------:R-:W-:Y:S01]  /*1080*/  @!P1 FMUL R0, R19, R2 ;  /* 0x0000000213009220 */ /* 0x000fe20000400000 */
[----:B------:R-:W-:-:S07]  /*1090*/  @!P0 FADD R0, R18, R18 ;  /* 0x0000001212008221 */ /* 0x000fce0000000000 */
.L_x_28:
[----:B------:R-:W-:Y:S05]  /*10a0*/  BSYNC.RECONVERGENT B1 ;  /* 0x0000000000017941 */ /* 0x000fea0003800200 */
.L_x_27:
[----:B------:R-:W-:-:S05]  /*10b0*/  FMUL R19, R0, 80 ;  /* 0x42a0000000137820 */ /* 0x000fca0000400000 */
[----:B------:R-:W-:-:S13]  /*10c0*/  FSETP.GTU.AND P0, PT, R19, RZ, PT ;  /* 0x000000ff1300720b */ /* 0x000fda0003f0c000 */
[----:B------:R-:W-:Y:S05]  /*10d0*/  @!P0 BRA `(.L_x_26) ;  /* 0x0000000000a88947 */ /* 0x000fea0003800000 */
[----:B------:R-:W-:Y:S01]  /*10e0*/  HFMA2 R0, -RZ, RZ, 0.487060546875, -0.0625 ;  /* 0x37cbac00ff007431 */ /* 0x000fe200000001ff */
[----:B------:R-:W-:Y:S01]  /*10f0*/  MOV R13, 0x3f1dc0ed ;  /* 0x3f1dc0ed000d7802 */ /* 0x000fe20000000f00 */
[----:B------:R-:W-:Y:S01]  /*1100*/  BSSY.RECONVERGENT B4, `(.L_x_29) ;  /* 0x0000019000047945 */ /* 0x000fe20003800200 */
[----:B------:R-:W-:-:S03]  /*1110*/  MOV R4, 0x394d4153 ;  /* 0x394d415300047802 */ /* 0x000fc60000000f00 */
[C---:B------:R-:W-:Y:S02]  /*1120*/  FFMA R2, R13.reuse, 0.78500002622604370117, RZ ;  /* 0x3f48f5c30d027823 */ /* 0x040fe400000000ff */
[C---:B------:R-:W-:Y:S01]  /*1130*/  FFMA R4, R13.reuse, -R4, 0.0083327032625675201416 ;  /* 0x3c0885e40d047423 */ /* 0x040fe20000000804 */
[----:B------:R-:W-:-:S03]  /*1140*/  FFMA R0, R13, R0, -0.0013887860113754868507 ;  /* 0xbab607ed0d007423 */ /* 0x000fc60000000000 */
[-C--:B------:R-:W-:Y:S01]  /*1150*/  FFMA R5, R4, R13.reuse, -0.16666662693023681641 ;  /* 0xbe2aaaa804057423 */ /* 0x080fe2000000000d */
[----:B------:R-:W-:-:S03]  /*1160*/  FFMA R0, R0, R13, 0.041666727513074874878 ;  /* 0x3d2aaabb00007423 */ /* 0x000fc6000000000d */
[----:B------:R-:W-:Y:S01]  /*1170*/  FFMA R2, R2, R5, 0.78500002622604370117 ;  /* 0x3f48f5c302027423 */ /* 0x000fe20000000005 */
[----:B------:R-:W-:-:S03]  /*1180*/  FFMA R0, R0, R13, -0.4999999701976776123 ;  /* 0xbeffffff00007423 */ /* 0x000fc6000000000d */
[----:B------:R-:W-:Y:S01]  /*1190*/  FMUL R2, R19, R2 ;  /* 0x0000000213027220 */ /* 0x000fe20000400000 */
[----:B------:R-:W-:-:S04]  /*11a0*/  FFMA R0, R0, R13, 1 ;  /* 0x3f80000000007423 */ /* 0x000fc8000000000d */
[----:B------:R-:W-:-:S04]  /*11b0*/  FFMA R29, R19, R0, 1 ;  /* 0x3f800000131d7423 */ /* 0x000fc80000000000 */
[----:B------:R-:W-:-:S04]  /*11c0*/  FMUL R27, R29, R29 ;  /* 0x0000001d1d1b7220 */ /* 0x000fc80000400000 */
[----:B------:R-:W-:-:S04]  /*11d0*/  FFMA R27, R2, R2, R27 ;  /* 0x00000002021b7223 */ /* 0x000fc8000000001b */
[----:B------:R-:W0:Y:S08]  /*11e0*/  MUFU.RCP R0, R27 ;  /* 0x0000001b00007308 */ /* 0x000e300000001000 */
[----:B------:R-:W1:Y:S01]  /*11f0*/  FCHK P0, R29, R27 ;  /* 0x0000001b1d007302 */ /* 0x000e620000000000 */
[----:B0-----:R-:W-:-:S04]  /*1200*/  FFMA R5, -R27, R0, 1 ;  /* 0x3f8000001b057423 */ /* 0x001fc80000000100 */
[----:B------:R-:W-:-:S04]  /*1210*/  FFMA R0, R0, R5, R0 ;  /* 0x0000000500007223 */ /* 0x000fc80000000000 */
[----:B------:R-:W-:-:S04]  /*1220*/  FFMA R5, R29, R0, RZ ;  /* 0x000000001d057223 */ /* 0x000fc800000000ff */
[----:B------:R-:W-:-:S04]  /*1230*/  FFMA R4, -R27, R5, R29 ;  /* 0x000000051b047223 */ /* 0x000fc8000000011d */
[----:B------:R-:W-:Y:S01]  /*1240*/  FFMA R5, R0, R4, R5 ;  /* 0x0000000400057223 */ /* 0x000fe20000000005 */
[----:B-1----:R-:W-:Y:S06]  /*1250*/  @!P0 BRA `(.L_x_30) ;  /* 0x00000000000c8947 */ /* 0x002fec0003800000 */
[----:B------:R-:W-:-:S07]  /*1260*/  MOV R4, 0x1280 ;  /* 0x0000128000047802 */ /* 0x000fce0000000f00 */
[----:B------:R-:W-:Y:S05]  /*1270*/  CALL.REL.NOINC `($__internal_1_$__cuda_sm3x_div_rn_noftz_f32_slowpath) ;  /* 0x0000001c00207944 */ /* 0x000fea0003c00000 */
[----:B------:R-:W-:-:S07]  /*1280*/  MOV R5, R0 ;  /* 0x0000000000057202 */ /* 0x000fce0000000f00 */
.L_x_30:
[----:B------:R-:W-:Y:S05]  /*1290*/  BSYNC.RECONVERGENT B4 ;  /* 0x0000000000047941 */ /* 0x000fea0003800200 */
.L_x_29:
[----:B------:R-:W0:Y:S01]  /*12a0*/  MUFU.RCP R0, R27 ;  /* 0x0000001b00007308 */ /* 0x000e220000001000 */
[----:B------:R-:W-:Y:S07]  /*12b0*/  BSSY.RECONVERGENT B4, `(.L_x_31) ;  /* 0x000000b000047945 */ /* 0x000fee0003800200 */
[----:B------:R-:W1:Y:S01]  /*12c0*/  FCHK P0, -R2, R27 ;  /* 0x0000001b02007302 */ /* 0x000e620000000100 */
[----:B0-----:R-:W-:-:S04]  /*12d0*/  FFMA R13, -R27, R0, 1 ;  /* 0x3f8000001b0d7423 */ /* 0x001fc80000000100 */
[----:B------:R-:W-:-:S04]  /*12e0*/  FFMA R19, R0, R13, R0 ;  /* 0x0000000d00137223 */ /* 0x000fc80000000000 */
[----:B------:R-:W-:-:S04]  /*12f0*/  FFMA R0, -R2, R19, RZ ;  /* 0x0000001302007223 */ /* 0x000fc800000001ff */
[----:B------:R-:W-:-:S04]  /*1300*/  FFMA R13, -R27, R0, -R2 ;  /* 0x000000001b0d7223 */ /* 0x000fc80000000902 */
[----:B------:R-:W-:Y:S01]  /*1310*/  FFMA R0, R19, R13, R0 ;  /* 0x0000000d13007223 */ /* 0x000fe20000000000 */
[----:B-1----:R-:W-:Y:S06]  /*1320*/  @!P0 BRA `(.L_x_32) ;  /* 0x00000000000c8947 */ /* 0x002fec0003800000 */
[----:B------:R-:W-:Y:S01]  /*1330*/  FADD R29, -R2, -RZ ;  /* 0x800000ff021d7221 */ /* 0x000fe20000000100 */
[----:B------:R-:W-:-:S07]  /*1340*/  MOV R4, 0x1360 ;  /* 0x0000136000047802 */ /* 0x000fce0000000f00 */
[----:B------:R-:W-:Y:S05]  /*1350*/  CALL.REL.NOINC `($__internal_1_$__cuda_sm3x_div_rn_noftz_f32_slowpath) ;  /* 0x0000001800e87944 */ /* 0x000fea0003c00000 */
.L_x_32:
[----:B------:R-:W-:Y:S05]  /*1360*/  BSYNC.RECONVERGENT B4 ;  /* 0x0000000000047941 */ /* 0x000fea0003800200 */
.L_x_31:
[----:B------:R-:W-:-:S07]  /*1370*/  MOV R6, R0 ;  /* 0x0000000000067202 */ /* 0x000fce0000000f00 */
.L_x_26:
[----:B------:R-:W-:Y:S05]  /*1380*/  BSYNC.RECONVERGENT B3 ;  /* 0x0000000000037941 */ /* 0x000fea0003800200 */
.L_x_25:
[----:B------:R-:W-:Y:S01]  /*1390*/  IADD3 R0, PT, PT, R26, 0x1, RZ ;  /* 0x000000011a007810 */ /* 0x000fe20007ffe0ff */
[----:B------:R-:W-:Y:S01]  /*13a0*/  HFMA2 R13, -RZ, RZ, 0.9541015625, 0.485107421875 ;  /* 0x3ba237c3ff0d7431 */ /* 0x000fe200000001ff */
[----:B------:R-:W-:Y:S01]  /*13b0*/  MOV R2, 0x434a0000 ;  /* 0x434a000000027802 */ /* 0x000fe20000000f00 */
[----:B------:R-:W-:Y:S01]  /*13c0*/  BSSY.RECONVERGENT B3, `(.L_x_33) ;  /* 0x000000d000037945 */ /* 0x000fe20003800200 */
[----:B------:R-:W-:-:S05]  /*13d0*/  I2FP.F32.U32 R0, R0 ;  /* 0x0000000000007245 */ /* 0x000fca0000201000 */
[----:B------:R-:W-:Y:S01]  /*13e0*/  FMUL R29, R0, 3.1810998916625976562 ;  /* 0x404b9724001d7820 */ /* 0x000fe20000400000 */
[----:B------:R-:W-:-:S03]  /*13f0*/  FFMA R2, R13, -R2, 1 ;  /* 0x3f8000000d027423 */ /* 0x000fc60000000802 */
[----:B------:R-:W0:Y:S01]  /*1400*/  FCHK P0, R29, 202 ;  /* 0x434a00001d007902 */ /* 0x000e220000000000 */
[----:B------:R-:W-:-:S04]  /*1410*/  FFMA R2, R2, R13, 0.0049504949711263179779 ;  /* 0x3ba237c302027423 */ /* 0x000fc8000000000d */
[----:B------:R-:W-:-:S04]  /*1420*/  FFMA R0, R29, R2, RZ ;  /* 0x000000021d007223 */ /* 0x000fc800000000ff */
[----:B------:R-:W-:-:S04]  /*1430*/  FFMA R13, R0, -202, R29 ;  /* 0xc34a0000000d7823 */ /* 0x000fc8000000001d */
[----:B------:R-:W-:Y:S01]  /*1440*/  FFMA R0, R2, R13, R0 ;  /* 0x0000000d02007223 */ /* 0x000fe20000000000 */
[----:B0-----:R-:W-:Y:S06]  /*1450*/  @!P0 BRA `(.L_x_34) ;  /* 0x00000000000c8947 */ /* 0x001fec0003800000 */
[----:B------:R-:W-:Y:S02]  /*1460*/  MOV R27, 0x434a0000 ;  /* 0x434a0000001b7802 */ /* 0x000fe40000000f00 */
[----:B------:R-:W-:-:S07]  /*1470*/  MOV R4, 0x1490 ;  /* 0x0000149000047802 */ /* 0x000fce0000000f00 */
[----:B------:R-:W-:Y:S05]  /*1480*/  CALL.REL.NOINC `($__internal_1_$__cuda_sm3x_div_rn_noftz_f32_slowpath) ;  /* 0x00000018009c7944 */ /* 0x000fea0003c00000 */
.L_x_34:
[----:B------:R-:W-:Y:S05]  /*1490*/  BSYNC.RECONVERGENT B3 ;  /* 0x0000000000037941 */ /* 0x000fea0003800200 */
.L_x_33:
[----:B------:R-:W-:Y:S01]  /*14a0*/  FADD R2, R0, -1.6000000238418579102 ;  /* 0xbfcccccd00027421 */ /* 0x000fe20000000000 */
[----:B------:R-:W-:Y:S01]  /*14b0*/  HFMA2 R18, -RZ, RZ, 2.0625, 0 ;  /* 0x40200000ff127431 */ /* 0x000fe200000001ff */
[----:B------:R-:W-:Y:S01]  /*14c0*/  MOV R13, 0x3ecccccd ;  /* 0x3ecccccd000d7802 */ /* 0x000fe20000000f00 */
[----:B------:R-:W-:Y:S01]  /*14d0*/  BSSY.RECONVERGENT B3, `(.L_x_35) ;  /* 0x000000e000037945 */ /* 0x000fe20003800200 */
[----:B------:R-:W-:-:S05]  /*14e0*/  FADD R0, -R2, -1.2000000476837158203 ;  /* 0xbf99999a02007421 */ /* 0x000fca0000000100 */
[----:B------:R-:W-:Y:S01]  /*14f0*/  FMNMX R29, RZ, R0, !PT ;  /* 0x00000000ff1d7209 */ /* 0x000fe20007800000 */
[----:B------:R-:W-:-:S03]  /*1500*/  FFMA R13, R18, -R13, 1 ;  /* 0x3f800000120d7423 */ /* 0x000fc6000000080d */
        /* <DEDUP_REMOVED lines=10> */
.L_x_36:
[----:B------:R-:W-:Y:S05]  /*15b0*/  BSYNC.RECONVERGENT B3 ;  /* 0x0000000000037941 */ /* 0x000fea0003800200 */
.L_x_35:
        /* <DEDUP_REMOVED lines=15> */
.L_x_38:
[----:B------:R-:W-:Y:S05]  /*16b0*/  BSYNC.RECONVERGENT B3 ;  /* 0x0000000000037941 */ /* 0x000fea0003800200 */
.L_x_37:
[----:B------:R-:W-:Y:S01]  /*16c0*/  FMNMX R0, R0, R18, !PT ;  /* 0x0000001200007209 */ /* 0x000fe20007800000 */
[----:B------:R-:W-:Y:S01]  /*16d0*/  BSSY.RECONVERGENT B3, `(.L_x_39) ;  /* 0x0000079000037945 */ /* 0x000fe20003800200 */
[----:B------:R-:W-:Y:S01]  /*16e0*/  HFMA2 R25, -RZ, RZ, 0, 0 ;  /* 0x00000000ff197431 */ /* 0x000fe200000001ff */
[----:B------:R-:W-:Y:S02]  /*16f0*/  MOV R18, 0x3f800000 ;  /* 0x3f80000000127802 */ /* 0x000fe40000000f00 */
[----:B------:R-:W-:-:S13]  /*1700*/  FSETP.GTU.AND P0, PT, R0, RZ, PT ;  /* 0x000000ff0000720b */ /* 0x000fda0003f0c000 */
[----:B------:R-:W-:Y:S05]  /*1710*/  @!P0 BRA `(.L_x_40) ;  /* 0x0000000400d08947 */ /* 0x000fea0003800000 */
[----:B------:R-:W-:Y:S01]  /*1720*/  FSETP.NEU.AND P0, PT, R0, 1, PT ;  /* 0x3f8000000000780b */ /* 0x000fe20003f0d000 */
[----:B------:R-:W-:Y:S01]  /*1730*/  BSSY.RECONVERGENT B1, `(.L_x_41) ;  /* 0x0000042000017945 */ /* 0x000fe20003800200 */
[----:B------:R-:W-:-:S11]  /*1740*/  MOV R2, 0x3f800000 ;  /* 0x3f80000000027802 */ /* 0x000fd60000000f00 */
[----:B------:R-:W-:Y:S05]  /*1750*/  @!P0 BRA `(.L_x_42) ;  /* 0x0000000000fc8947 */ /* 0x000fea0003800000 */
[----:B------:R-:W-:-:S13]  /*1760*/  FSETP.NAN.AND P0, PT, |R0|, |R0|, PT ;  /* 0x400000000000720b */ /* 0x000fda0003f08200 */
[----:B------:R-:W-:Y:S01]  /*1770*/  @P0 FADD R2, R0, 3 ;  /* 0x4040000000020421 */ /* 0x000fe20000000000 */
[----:B------:R-:W-:Y:S06]  /*1780*/  @P0 BRA `(.L_x_42) ;  /* 0x0000000000f00947 */ /* 0x000fec0003800000 */
[C---:B------:R-:W-:Y:S01]  /*1790*/  FMUL R13, |R0|.reuse, 16777216 ;  /* 0x4b800000000d7820 */ /* 0x040fe20000400200 */
[----:B------:R-:W-:Y:S01]  /*17a0*/  FSETP.GEU.AND P0, PT, |R0|, 1.175494350822287508e-38, PT ;  /* 0x008000000000780b */ /* 0x000fe20003f0e200 */
[----:B------:R-:W-:-:S03]  /*17b0*/  HFMA2 R21, -RZ, RZ, 0.771484375, 0.21533203125 ;  /* 0x3a2c32e4ff157431 */ /* 0x000fc600000001ff */
[----:B------:R-:W-:Y:S02]  /*17c0*/  FSEL R13, R13, |R0|, !P0 ;  /* 0x400000000d0d7208 */ /* 0x000fe40004000000 */
[----:B------:R-:W-:Y:S02]  /*17d0*/  FSEL R19, RZ, -24, P0 ;  /* 0xc1c00000ff137808 */ /* 0x000fe40000000000 */
[----:B------:R-:W-:-:S04]  /*17e0*/  IADD3 R2, PT, PT, R13, -0x3f3504f3, RZ ;  /* 0xc0cafb0d0d027810 */ /* 0x000fc80007ffe0ff */
[----:B------:R-:W-:-:S04]  /*17f0*/  LOP3.LUT R4, R2, 0xff800000, RZ, 0xc0, !PT ;  /* 0xff80000002047812 */ /* 0x000fc800078ec0ff */
[-C--:B------:R-:W-:Y:S02]  /*1800*/  IADD3 R13, PT, PT, R13, -R4.reuse, RZ ;  /* 0x800000040d0d7210 */ /* 0x080fe40007ffe0ff */
[----:B------:R-:W-:-:S03]  /*1810*/  I2FP.F32.S32 R4, R4 ;  /* 0x0000000400047245 */ /* 0x000fc60000201400 */
[C---:B------:R-:W-:Y:S01]  /*1820*/  FADD R2, R13.reuse, 1 ;  /* 0x3f8000000d027421 */ /* 0x040fe20000000000 */
[----:B------:R-:W-:Y:S01]  /*1830*/  FADD R20, R13, -1 ;  /* 0xbf8000000d147421 */ /* 0x000fe20000000000 */
[----:B------:R-:W-:-:S03]  /*1840*/  FFMA R22, R4, 1.1920928955078125e-07, R19 ;  /* 0x3400000004167823 */ /* 0x000fc60000000013 */
[----:B------:R-:W-:Y:S01]  /*1850*/  FADD R13, R20, R20 ;  /* 0x00000014140d7221 */ /* 0x000fe20000000000 */
[----:B------:R-:W0:Y:S03]  /*1860*/  MUFU.RCP R2, R2 ;  /* 0x0000000200027308 */ /* 0x000e260000001000 */
[----:B0-----:R-:W-:-:S04]  /*1870*/  FMUL R13, R2, R13 ;  /* 0x0000000d020d7220 */ /* 0x001fc80000400000 */
        /* <DEDUP_REMOVED lines=23> */
[----:B------:R-:W-:Y:S02]  /*19f0*/  MOV R19, 0x391fcb8e ;  /* 0x391fcb8e00137802 */ /* 0x000fe40000000f00 */
[----:B------:R-:W-:Y:S01]  /*1a00*/  FSETP.GT.AND P1, PT, |R2|, 152, PT ;  /* 0x431800000200780b */ /* 0x000fe20003f24200 */
[----:B------:R-:W-:Y:S01]  /*1a10*/  FFMA R21, R4, 3, R21 ;  /* 0x4040000004157823 */ /* 0x000fe20000000015 */
[C---:B------:R-:W-:Y:S01]  /*1a20*/  FSETP.GEU.AND P2, PT, R2.reuse, RZ, PT ;  /* 0x000000ff0200720b */ /* 0x040fe20003f4e000 */
[----:B------:R1:W2:Y:S01]  /*1a30*/  F2I.NTZ R18, R2 ;  /* 0x0000000200127305 */ /* 0x0002a20000203100 */
[----:B0-----:R-:W-:Y:S01]  /*1a40*/  FADD R4, R2, -R13 ;  /* 0x8000000d02047221 */ /* 0x001fe20000000000 */
[----:B------:R-:W-:-:S02]  /*1a50*/  FSETP.GT.AND P0, PT, R13, RZ, PT ;  /* 0x000000ff0d00720b */ /* 0x000fc40003f04000 */
[----:B-1----:R-:W-:Y:S01]  /*1a60*/  FSEL R2, RZ, +INF , !P2 ;  /* 0x7f800000ff027808 */ /* 0x002fe20005000000 */
[----:B------:R-:W-:Y:S01]  /*1a70*/  FADD R4, R4, R21 ;  /* 0x0000001504047221 */ /* 0x000fe20000000000 */
[----:B------:R-:W-:Y:S02]  /*1a80*/  SEL R13, RZ, 0x83000000, P0 ;  /* 0x83000000ff0d7807 */ /* 0x000fe40000000000 */
[----:B------:R-:W-:Y:S01]  /*1a90*/  FSETP.NEU.AND P0, PT, |R0|, +INF , PT ;  /* 0x7f8000000000780b */ /* 0x000fe20003f0d200 */
[----:B------:R-:W-:Y:S01]  /*1aa0*/  FFMA R19, R4, R19, 0.0013391353422775864601 ;  /* 0x3aaf85ed04137423 */ /* 0x000fe20000000013 */
[----:B--2---:R-:W-:-:S03]  /*1ab0*/  LEA R18, R18, -R13, 0x17 ;  /* 0x8000000d12127211 */ /* 0x004fc600078eb8ff */
[----:B------:R-:W-:-:S04]  /*1ac0*/  FFMA R19, R4, R19, 0.0096188392490148544312 ;  /* 0x3c1d985604137423 */ /* 0x000fc80000000013 */
[----:B------:R-:W-:-:S04]  /*1ad0*/  FFMA R19, R4, R19, 0.055503588169813156128 ;  /* 0x3d6357bb04137423 */ /* 0x000fc80000000013 */
[----:B------:R-:W-:-:S04]  /*1ae0*/  FFMA R19, R4, R19, 0.24022644758224487305 ;  /* 0x3e75fdec04137423 */ /* 0x000fc80000000013 */
[----:B------:R-:W-:Y:S01]  /*1af0*/  FFMA R21, R4, R19, 0.69314718246459960938 ;  /* 0x3f31721804157423 */ /* 0x000fe20000000013 */
[----:B------:R-:W-:-:S03]  /*1b00*/  IADD3 R19, PT, PT, R13, 0x7f000000, RZ ;  /* 0x7f0000000d137810 */ /* 0x000fc60007ffe0ff */
[----:B------:R-:W-:-:S04]  /*1b10*/  FFMA R4, R4, R21, 1 ;  /* 0x3f80000004047423 */ /* 0x000fc80000000015 */
[----:B------:R-:W-:-:S04]  /*1b20*/  FMUL R19, R19, R4 ;  /* 0x0000000413137220 */ /* 0x000fc80000400000 */
[----:B------:R-:W-:Y:S01]  /*1b30*/  @!P1 FMUL R2, R18, R19 ;  /* 0x0000001312029220 */ /* 0x000fe20000400000 */
[----:B------:R-:W-:-:S07]  /*1b40*/  @!P0 FADD R2, R0, R0 ;  /* 0x0000000000028221 */ /* 0x000fce0000000000 */
.L_x_42:
[----:B------:R-:W-:Y:S05]  /*1b50*/  BSYNC.RECONVERGENT B1 ;  /* 0x0000000000017941 */ /* 0x000fea0003800200 */
.L_x_41:
[----:B------:R-:W-:Y:S01]  /*1b60*/  FMUL R2, R2, 80 ;  /* 0x42a0000002027820 */ /* 0x000fe20000400000 */
[----:B------:R-:W-:-:S04]  /*1b70*/  HFMA2 R18, -RZ, RZ, 1.875, 0 ;  /* 0x3f800000ff127431 */ /* 0x000fc800000001ff */
[----:B------:R-:W-:-:S13]  /*1b80*/  FSETP.GTU.AND P0, PT, R2, RZ, PT ;  /* 0x000000ff0200720b */ /* 0x000fda0003f0c000 */
[----:B------:R-:W-:Y:S05]  /*1b90*/  @!P0 BRA `(.L_x_40) ;  /* 0x0000000000b08947 */ /* 0x000fea0003800000 */
[----:B------:R-:W-:Y:S01]  /*1ba0*/  MOV R0, 0x3f1dc0ed ;  /* 0x3f1dc0ed00007802 */ /* 0x000fe20000000f00 */
[----:B------:R-:W-:Y:S01]  /*1bb0*/  BSSY.RECONVERGENT B4, `(.L_x_43) ;  /* 0x000001a000047945 */ /* 0x000fe20003800200 */
[----:B------:R-:W-:Y:S02]  /*1bc0*/  MOV R13, 0x37cbac00 ;  /* 0x37cbac00000d7802 */ /* 0x000fe40000000f00 */
[----:B------:R-:W-:Y:S01]  /*1bd0*/  MOV R19, 0x394d4153 ;  /* 0x394d415300137802 */ /* 0x000fe20000000f00 */
[C---:B------:R-:W-:Y:S02]  /*1be0*/  FFMA R4, R0.reuse, 0.78500002622604370117, RZ ;  /* 0x3f48f5c300047823 */ /* 0x040fe400000000ff */
[C---:B------:R-:W-:Y:S02]  /*1bf0*/  FFMA R13, R0.reuse, R13, -0.0013887860113754868507 ;  /* 0xbab607ed000d7423 */ /* 0x040fe4000000000d */
[----:B------:R-:W-:Y:S02]  /*1c00*/  FFMA R19, R0, -R19, 0.0083327032625675201416 ;  /* 0x3c0885e400137423 */ /* 0x000fe40000000813 */
[----:B------:R-:W-:-:S02]  /*1c10*/  FFMA R13, R13, R0, 0.041666727513074874878 ;  /* 0x3d2aaabb0d0d7423 */ /* 0x000fc40000000000 */
[-C--:B------:R-:W-:Y:S02]  /*1c20*/  FFMA R19, R19, R0.reuse, -0.16666662693023681641 ;  /* 0xbe2aaaa813137423 */ /* 0x080fe40000000000 */
[-C--:B------:R-:W-:Y:S02]  /*1c30*/  FFMA R13, R13, R0.reuse, -0.4999999701976776123 ;  /* 0xbeffffff0d0d7423 */ /* 0x080fe40000000000 */
[----:B------:R-:W-:Y:S02]  /*1c40*/  FFMA R19, R4, R19, 0.78500002622604370117 ;  /* 0x3f48f5c304137423 */ /* 0x000fe40000000013 */
[----:B------:R-:W-:-:S04]  /*1c50*/  FFMA R13, R13, R0, 1 ;  /* 0x3f8000000d0d7423 */ /* 0x000fc80000000000 */
[-C--:B------:R-:W-:Y:S01]  /*1c60*/  FFMA R29, R13, R2.reuse, 1 ;  /* 0x3f8000000d1d7423 */ /* 0x080fe20000000002 */
[----:B------:R-:W-:-:S03]  /*1c70*/  FMUL R2, R19, R2 ;  /* 0x0000000213027220 */ /* 0x000fc60000400000 */
        /* <DEDUP_REMOVED lines=10> */
[----:B------:R-:W-:Y:S02]  /*1d20*/  MOV R27, R25 ;  /* 0x00000019001b7202 */ /* 0x000fe40000000f00 */
[----:B------:R-:W-:-:S07]  /*1d30*/  MOV R4, 0x1d50 ;  /* 0x00001d5000047802 */ /* 0x000fce0000000f00 */
[----:B------:R-:W-:Y:S05]  /*1d40*/  CALL.REL.NOINC `($__internal_1_$__cuda_sm3x_div_rn_noftz_f32_slowpath) ;  /* 0x00000010006c7944 */ /* 0x000fea0003c00000 */
.L_x_44:
[----:B------:R-:W-:Y:S05]  /*1d50*/  BSYNC.RECONVERGENT B4 ;  /* 0x0000000000047941 */ /* 0x000fea0003800200 */
.L_x_43:
[----:B------:R-:W0:Y:S01]  /*1d60*/  MUFU.RCP R4, R25 ;  /* 0x0000001900047308 */ /* 0x000e220000001000 */
[----:B------:R-:W-:Y:S01]  /*1d70*/  BSSY.RECONVERGENT B4, `(.L_x_45) ;  /* 0x000000d000047945 */ /* 0x000fe20003800200 */
[----:B------:R-:W-:-:S06]  /*1d80*/  MOV R18, R0 ;  /* 0x0000000000127202 */ /* 0x000fcc0000000f00 */
        /* <DEDUP_REMOVED lines=8> */
[----:B------:R-:W-:Y:S02]  /*1e10*/  MOV R27, R25 ;  /* 0x00000019001b7202 */ /* 0x000fe40000000f00 */
[----:B------:R-:W-:-:S07]  /*1e20*/  MOV R4, 0x1e40 ;  /* 0x00001e4000047802 */ /* 0x000fce0000000f00 */
[----:B------:R-:W-:Y:S05]  /*1e30*/  CALL.REL.NOINC `($__internal_1_$__cuda_sm3x_div_rn_noftz_f32_slowpath) ;  /* 0x0000001000307944 */ /* 0x000fea0003c00000 */
.L_x_46:
[----:B------:R-:W-:Y:S05]  /*1e40*/  BSYNC.RECONVERGENT B4 ;  /* 0x0000000000047941 */ /* 0x000fea0003800200 */
.L_x_45:
[----:B------:R-:W-:-:S07]  /*1e50*/  MOV R25, R0 ;  /* 0x0000000000197202 */ /* 0x000fce0000000f00 */
.L_x_40:
[----:B------:R-:W-:Y:S05]  /*1e60*/  BSYNC.RECONVERGENT B3 ;  /* 0x0000000000037941 */ /* 0x000fea0003800200 */
.L_x_39:
[----:B------:R-:W-:Y:S01]  /*1e70*/  IADD3 R26, PT, PT, R26, -0x1, RZ ;  /* 0xffffffff1a1a7810 */ /* 0x000fe20007ffe0ff */
[----:B------:R-:W-:Y:S01]  /*1e80*/  HFMA2 R0, -RZ, RZ, 0.9541015625, 0.485107421875 ;  /* 0x3ba237c3ff007431 */ /* 0x000fe200000001ff */
[----:B------:R-:W-:Y:S01]  /*1e90*/  MOV R13, 0x3f800000 ;  /* 0x3f800000000d7802 */ /* 0x000fe20000000f00 */
[----:B------:R-:W-:Y:S01]  /*1ea0*/  BSSY.RECONVERGENT B3, `(.L_x_47) ;  /* 0x000000d000037945 */ /* 0x000fe20003800200 */
[----:B------:R-:W-:-:S05]  /*1eb0*/  I2FP.F32.S32 R26, R26 ;  /* 0x0000001a001a7245 */ /* 0x000fca0000201400 */
[----:B------:R-:W-:Y:S01]  /*1ec0*/  FMUL R29, R26, 3.1810998916625976562 ;  /* 0x404b97241a1d7820 */ /* 0x000fe20000400000 */
[----:B------:R-:W-:-:S03]  /*1ed0*/  FFMA R13, R0, -202, R13 ;  /* 0xc34a0000000d7823 */ /* 0x000fc6000000000d */
        /* <DEDUP_REMOVED lines=9> */
.L_x_48:
[----:B------:R-:W-:Y:S05]  /*1f70*/  BSYNC.RECONVERGENT B3 ;  /* 0x0000000000037941 */ /* 0x000fea0003800200 */
.L_x_47:
        /* <DEDUP_REMOVED lines=17> */
.L_x_50:
[----:B------:R-:W-:Y:S05]  /*2090*/  BSYNC.RECONVERGENT B3 ;  /* 0x0000000000037941 */ /* 0x000fea0003800200 */
.L_x_49:
        /* <DEDUP_REMOVED lines=15> */
.L_x_52:
[----:B------:R-:W-:Y:S05]  /*2190*/  BSYNC.RECONVERGENT B3 ;  /* 0x0000000000037941 */ /* 0x000fea0003800200 */
.L_x_51:
        /* <DEDUP_REMOVED lines=16> */
[----:B------:R-:W-:-:S04]  /*22a0*/  FSEL R19, R19, |R2|, !P0 ;  /* 0x4000000213137208 */ /* 0x000fc80004000000 */
[----:B------:R-:W-:-:S04]  /*22b0*/  IADD3 R0, PT, PT, R19, -0x3f3504f3, RZ ;  /* 0xc0cafb0d13007810 */ /* 0x000fc80007ffe0ff */
[----:B------:R-:W-:-:S04]  /*22c0*/  LOP3.LUT R20, R0, 0xff800000, RZ, 0xc0, !PT ;  /* 0xff80000000147812 */ /* 0x000fc800078ec0ff */
[-C--:B------:R-:W-:Y:S02]  /*22d0*/  IADD3 R19, PT, PT, R19, -R20.reuse, RZ ;  /* 0x8000001413137210 */ /* 0x080fe40007ffe0ff */
[----:B------:R-:W-:-:S03]  /*22e0*/  I2FP.F32.S32 R20, R20 ;  /* 0x0000001400147245 */ /* 0x000fc60000201400 */
[C---:B------:R-:W-:Y:S01]  /*22f0*/  FADD R0, R19.reuse, 1 ;  /* 0x3f80000013007421 */ /* 0x040fe20000000000 */
[----:B------:R-:W-:-:S04]  /*2300*/  FADD R23, R19, -1 ;  /* 0xbf80000013177421 */ /* 0x000fc80000000000 */
[----:B------:R-:W-:Y:S01]  /*2310*/  FADD R19, R23, R23 ;  /* 0x0000001717137221 */ /* 0x000fe20000000000 */
[----:B------:R-:W0:Y:S03]  /*2320*/  MUFU.RCP R0, R0 ;  /* 0x0000000000007308 */ /* 0x000e260000001000 */
[----:B0-----:R-:W-:Y:S01]  /*2330*/  FMUL R4, R0, R19 ;  /* 0x0000001300047220 */ /* 0x001fe20000400000 */
[----:B------:R-:W-:-:S03]  /*2340*/  FSEL R19, RZ, -24, P0 ;  /* 0xc1c00000ff137808 */ /* 0x000fc60000000000 */
[----:B------:R-:W-:-:S04]  /*2350*/  FADD R21, R23, -R4 ;  /* 0x8000000417157221 */ /* 0x000fc80000000000 */
[----:B------:R-:W-:Y:S01]  /*2360*/  FADD R22, R21, R21 ;  /* 0x0000001515167221 */ /* 0x000fe20000000000 */
[----:B------:R-:W-:Y:S01]  /*2370*/  FFMA R21, R20, 1.1920928955078125e-07, R19 ;  /* 0x3400000014157823 */ /* 0x000fe20000000013 */
[CC--:B------:R-:W-:Y:S02]  /*2380*/  FMUL R20, R4.reuse, R4.reuse ;  /* 0x0000000404147220 */ /* 0x0c0fe40000400000 */
[----:B------:R-:W-:Y:S01]  /*2390*/  FFMA R23, R23, -R4, R22 ;  /* 0x8000000417177223 */ /* 0x000fe20000000016 */
[----:B------:R-:W-:Y:S01]  /*23a0*/  FFMA R19, R4, 1.4426950216293334961, R21 ;  /* 0x3fb8aa3b04137823 */ /* 0x000fe20000000015 */
[----:B------:R-:W-:Y:S02]  /*23b0*/  FFMA R27, R20, R27, 0.0032181653659790754318 ;  /* 0x3b52e7db141b7423 */ /* 0x000fe4000000001b */
[----:B------:R-:W-:Y:S01]  /*23c0*/  FMUL R23, R0, R23 ;  /* 0x0000001700177220 */ /* 0x000fe20000400000 */
[----:B------:R-:W-:Y:S01]  /*23d0*/  FADD R21, R21, -R19 ;  /* 0x8000001315157221 */ /* 0x000fe20000000000 */
[----:B------:R-:W-:-:S03]  /*23e0*/  FFMA R27, R20, R27, 0.018033718690276145935 ;  /* 0x3c93bb73141b7423 */ /* 0x000fc6000000001b */
[----:B------:R-:W-:Y:S01]  /*23f0*/  FFMA R22, R4, 1.4426950216293334961, R21 ;  /* 0x3fb8aa3b04167823 */ /* 0x000fe20000000015 */
        /* <DEDUP_REMOVED lines=21> */
[----:B------:R-:W-:-:S04]  /*2550*/  FADD R4, R4, R23 ;  /* 0x0000001704047221 */ /* 0x000fc80000000000 */
[----:B------:R-:W-:-:S04]  /*2560*/  FFMA R19, R4, R19, 0.0013391353422775864601 ;  /* 0x3aaf85ed04137423 */ /* 0x000fc80000000013 */
[----:B------:R-:W-:-:S04]  /*2570*/  FFMA R19, R4, R19, 0.0096188392490148544312 ;  /* 0x3c1d985604137423 */ /* 0x000fc80000000013 */
[----:B------:R-:W-:-:S04]  /*2580*/  FFMA R19, R4, R19, 0.055503588169813156128 ;  /* 0x3d6357bb04137423 */ /* 0x000fc80000000013 */
[----:B------:R-:W-:Y:S01]  /*2590*/  FFMA R21, R4, R19, 0.24022644758224487305 ;  /* 0x3e75fdec04157423 */ /* 0x000fe20000000013 */
[----:B------:R-:W-:Y:S02]  /*25a0*/  SEL R19, RZ, 0x83000000, P0 ;  /* 0x83000000ff137807 */ /* 0x000fe40000000000 */
[----:B------:R-:W-:Y:S01]  /*25b0*/  FSETP.NEU.AND P0, PT, |R2|, +INF , PT ;  /* 0x7f8000000200780b */ /* 0x000fe20003f0d200 */
[----:B------:R-:W-:Y:S01]  /*25c0*/  FFMA R23, R4, R21, 0.69314718246459960938 ;  /* 0x3f31721804177423 */ /* 0x000fe20000000015 */
[----:B------:R-:W-:Y:S02]  /*25d0*/  IADD3 R21, PT, PT, R19, 0x7f000000, RZ ;  /* 0x7f00000013157810 */ /* 0x000fe40007ffe0ff */
[----:B--2---:R-:W-:Y:S01]  /*25e0*/  LEA R20, R20, -R19, 0x17 ;  /* 0x8000001314147211 */ /* 0x004fe200078eb8ff */
[----:B------:R-:W-:-:S04]  /*25f0*/  FFMA R4, R4, R23, 1 ;  /* 0x3f80000004047423 */ /* 0x000fc80000000017 */
[----:B------:R-:W-:-:S04]  /*2600*/  FMUL R21, R21, R4 ;  /* 0x0000000415157220 */ /* 0x000fc80000400000 */
[----:B------:R-:W-:Y:S01]  /*2610*/  @!P1 FMUL R0, R20, R21 ;  /* 0x0000001514009220 */ /* 0x000fe20000400000 */
[----:B------:R-:W-:-:S07]  /*2620*/  @!P0 FADD R0, R2, R2 ;  /* 0x0000000202008221 */ /* 0x000fce0000000000 */
.L_x_56:
[----:B------:R-:W-:Y:S05]  /*2630*/  BSYNC.RECONVERGENT B1 ;  /* 0x0000000000017941 */ /* 0x000fea0003800200 */
.L_x_55:
        /* <DEDUP_REMOVED lines=30> */
.L_x_58:
[----:B------:R-:W-:Y:S05]  /*2820*/  BSYNC.RECONVERGENT B4 ;  /* 0x0000000000047941 */ /* 0x000fea0003800200 */
.L_x_57:
        /* <DEDUP_REMOVED lines=13> */
[----:B------:R-:W-:-:S07]  /*2900*/  MOV R13, R0 ;  /* 0x00000000000d7202 */ /* 0x000fce0000000f00 */
.L_x_59:
[----:B------:R-:W-:Y:S05]  /*2910*/  BSYNC.RECONVERGENT B4 ;  /* 0x0000000000047941 */ /* 0x000fea0003800200 */
.L_x_54:
[----:B------:R-:W-:Y:S05]  /*2920*/  BSYNC.RECONVERGENT B3 ;  /* 0x0000000000037941 */ /* 0x000fea0003800200 */
.L_x_53:
[----:B------:R-:W2:Y:S04]  /*2930*/  LDG.E R19, desc[UR6][R14.64+0x4000] ;  /* 0x004000060e137981 */ /* 0x000ea8000c1e1900 */
[----:B------:R0:W3:Y:S04]  /*2940*/  LDG.E R21, desc[UR6][R14.64+-0x4000] ;  /* 0xffc000060e157981 */ /* 0x0000e8000c1e1900 */
[----:B------:R-:W4:Y:S04]  /*2950*/  LDG.E R0, desc[UR6][R16.64+0x4000] ;  /* 0x0040000610007981 */ /* 0x000f28000c1e1900 */
[----:B------:R-:W5:Y:S01]  /*2960*/  LDG.E R2, desc[UR6][R16.64+-0x4000] ;  /* 0xffc0000610027981 */ /* 0x000f62000c1e1900 */
[--C-:B------:R-:W-:Y:S01]  /*2970*/  FADD R18, R18, R5.reuse ;  /* 0x0000000512127221 */ /* 0x100fe20000000000 */
[----:B------:R-:W-:Y:S01]  /*2980*/  FADD R26, R26, R5 ;  /* 0x000000051a1a7221 */ /* 0x000fe20000000000 */
[--C-:B------:R-:W-:Y:S01]  /*2990*/  FADD R20, R25, R6.reuse ;  /* 0x0000000619147221 */ /* 0x100fe20000000000 */
[----:B------:R-:W-:Y:S01]  /*29a0*/  FADD R22, R13, R6 ;  /* 0x000000060d167221 */ /* 0x000fe20000000000 */
[----:B------:R-:W-:Y:S01]  /*29b0*/  FMUL R18, R18, 0.5 ;  /* 0x3f00000012127820 */ /* 0x000fe20000400000 */
[----:B0-----:R-:W-:Y:S01]  /*29c0*/  FMUL R14, R26, 0.5 ;  /* 0x3f0000001a0e7820 */ /* 0x001fe20000400000 */
[----:B------:R-:W-:-:S02]  /*29d0*/  HFMA2 R4, -RZ, RZ, 4.46875, 0.0004875659942626953125 ;  /* 0x44780ffdff047431 */ /* 0x000fc400000001ff */
[----:B------:R-:W-:Y:S01]  /*29e0*/  FMUL R20, R20, 0.5 ;  /* 0x3f00000014147820 */ /* 0x000fe20000400000 */
[----:B------:R-:W-:Y:S01]  /*29f0*/  FMUL R15, R22, 0.5 ;  /* 0x3f000000160f7820 */ /* 0x000fe20000400000 */
[----:B------:R-:W-:Y:S01]  /*2a00*/  MOV R13, 0x3f800000 ;  /* 0x3f800000000d7802 */ /* 0x000fe20000000f00 */
[----:B------:R-:W0:Y:S01]  /*2a10*/  FCHK P0, R11, 0.0010078107006847858429 ;  /* 0x3a8418840b007902 */ /* 0x000e220000000000 */
[----:B------:R-:W-:Y:S01]  /*2a20*/  FADD R9, R12, R9 ;  /* 0x000000090c097221 */ /* 0x000fe20000000000 */
[----:B------:R-:W-:Y:S02]  /*2a30*/  BSSY.RECONVERGENT B3, `(.L_x_60) ;  /* 0x0000024000037945 */ /* 0x000fe40003800200 */
[----:B------:R-:W-:Y:S01]  /*2a40*/  FFMA R13, R4, -0.0010078107006847858429, R13 ;  /* 0xba841884040d7823 */ /* 0x000fe2000000000d */
[C---:B--2---:R-:W-:Y:S01]  /*2a50*/  FADD R19, -R8.reuse, R19 ;  /* 0x0000001308137221 */ /* 0x044fe20000000100 */
[----:B---3--:R-:W-:-:S03]  /*2a60*/  FADD R21, R8, -R21 ;  /* 0x8000001508157221 */ /* 0x008fc60000000000 */
[----:B------:R-:W-:Y:S01]  /*2a70*/  FMUL R19, R19, 63.50005340576171875 ;  /* 0x427e000e13137820 */ /* 0x000fe20000400000 */
[----:B----4-:R-:W-:Y:S01]  /*2a80*/  FADD R0, -R7, R0 ;  /* 0x0000000007007221 */ /* 0x010fe20000000100 */
[----:B------:R-:W-:Y:S02]  /*2a90*/  FMUL R21, R21, 63.50005340576171875 ;  /* 0x427e000e15157820 */ /* 0x000fe40000400000 */
[-C--:B------:R-:W-:Y:S01]  /*2aa0*/  FMUL R23, R18, R19.reuse ;  /* 0x0000001312177220 */ /* 0x080fe20000400000 */
[----:B------:R-:W-:Y:S01]  /*2ab0*/  FMUL R19, R20, R19 ;  /* 0x0000001314137220 */ /* 0x000fe20000400000 */
[----:B-----5:R-:W-:Y:S01]  /*2ac0*/  FADD R2, R7, -R2 ;  /* 0x8000000207027221 */ /* 0x020fe20000000000 */
[----:B------:R-:W-:Y:S01]  /*2ad0*/  FMUL R17, R0, 63.50005340576171875 ;  /* 0x427e000e00117820 */ /* 0x000fe20000400000 */
[-C--:B------:R-:W-:Y:S01]  /*2ae0*/  FMUL R0, R14, R21.reuse ;  /* 0x000000150e007220 */ /* 0x080fe20000400000 */
[----:B------:R-:W-:Y:S01]  /*2af0*/  FMUL R21, R15, R21 ;  /* 0x000000150f157220 */ /* 0x000fe20000400000 */
[----:B------:R-:W-:Y:S01]  /*2b00*/  FMUL R2, R2, 63.50005340576171875 ;  /* 0x427e000e02027820 */ /* 0x000fe20000400000 */
[-C--:B------:R-:W-:Y:S01]  /*2b10*/  FFMA R23, R20, R17.reuse, R23 ;  /* 0x0000001114177223 */ /* 0x080fe20000000017 */
[----:B------:R-:W-:-:S02]  /*2b20*/  FFMA R19, R18, R17, -R19 ;  /* 0x0000001112137223 */ /* 0x000fc40000000813 */
[-C--:B------:R-:W-:Y:S01]  /*2b30*/  FFMA R0, R15, R2.reuse, R0 ;  /* 0x000000020f007223 */ /* 0x080fe20000000000 */
[----:B------:R-:W-:-:S03]  /*2b40*/  FFMA R2, R14, R2, -R21 ;  /* 0x000000020e027223 */ /* 0x000fc60000000815 */
[----:B------:R-:W-:Y:S01]  /*2b50*/  FADD R23, R23, -R0 ;  /* 0x8000000017177221 */ /* 0x000fe20000000000 */
[----:B------:R-:W-:Y:S01]  /*2b60*/  FADD R2, R19, -R2 ;  /* 0x8000000213027221 */ /* 0x000fe20000000000 */
[----:B------:R-:W-:Y:S02]  /*2b70*/  FFMA R0, R13, R4, 992.24981689453125 ;  /* 0x44780ffd0d007423 */ /* 0x000fe40000000004 */
[----:B------:R-:W-:Y:S01]  /*2b80*/  FMUL R23, R23, 63.50005340576171875 ;  /* 0x427e000e17177820 */ /* 0x000fe20000400000 */
[----:B------:R-:W-:Y:S01]  /*2b90*/  FMUL R2, R2, 63.50005340576171875 ;  /* 0x427e000e02027820 */ /* 0x000fe20000400000 */
[----:B------:R-:W-:Y:S02]  /*2ba0*/  FFMA R4, R0, R11, RZ ;  /* 0x0000000b00047223 */ /* 0x000fe400000000ff */
[-C--:B------:R-:W-:Y:S01]  /*2bb0*/  FMUL R13, R23, R6.reuse ;  /* 0x00000006170d7220 */ /* 0x080fe20000400000 */
[----:B------:R-:W-:Y:S01]  /*2bc0*/  FMUL R6, R2, R6 ;  /* 0x0000000602067220 */ /* 0x000fe20000400000 */
[----:B------:R-:W-:-:S02]  /*2bd0*/  FFMA R15, R4, -0.0010078107006847858429, R11 ;  /* 0xba841884040f7823 */ /* 0x000fc4000000000b */
[-C--:B------:R-:W-:Y:S01]  /*2be0*/  FFMA R2, R2, R5.reuse, -R13 ;  /* 0x0000000502027223 */ /* 0x080fe2000000080d */
[----:B------:R-:W-:Y:S01]  /*2bf0*/  FFMA R5, R23, R5, R6 ;  /* 0x0000000517057223 */ /* 0x000fe20000000006 */
[----:B------:R-:W-:Y:S02]  /*2c00*/  FFMA R0, R0, R15, R4 ;  /* 0x0000000f00007223 */ /* 0x000fe40000000004 */
[----:B------:R-:W-:Y:S01]  /*2c10*/  FADD R2, R2, R9 ;  /* 0x0000000902027221 */ /* 0x000fe20000000000 */
[----:B0-----:R-:W-:Y:S06]  /*2c20*/  @!P0 BRA `(.L_x_61) ;  /* 0x0000000000108947 */ /* 0x001fec0003800000 */
[----:B------:R-:W-:Y:S02]  /*2c30*/  MOV R29, R11 ;  /* 0x0000000b001d7202 */ /* 0x000fe40000000f00 */
[----:B------:R-:W-:Y:S02]  /*2c40*/  MOV R27, 0x3a841884 ;  /* 0x3a841884001b7802 */ /* 0x000fe40000000f00 */
[----:B------:R-:W-:-:S07]  /*2c50*/  MOV R4, 0x2c70 ;  /* 0x00002c7000047802 */ /* 0x000fce0000000f00 */
[----:B------:R-:W-:Y:S05]  /*2c60*/  CALL.REL.NOINC `($__internal_1_$__cuda_sm3x_div_rn_noftz_f32_slowpath) ;  /* 0x0000000000a47944 */ /* 0x000fea0003c00000 */
.L_x_61:
[----:B------:R-:W-:Y:S05]  /*2c70*/  BSYNC.RECONVERGENT B3 ;  /* 0x0000000000037941 */ /* 0x000fea0003800200 */
.L_x_60:
[----:B------:R-:W0:Y:S01]  /*2c80*/  LDC.64 R16, c[0x0][0x3c0] ;  /* 0x0000f000ff107b82 */ /* 0x000e220000000a00 */
[----:B------:R-:W1:Y:S07]  /*2c90*/  LDCU UR5, c[0x0][0x3cc] ;  /* 0x00007980ff0577ac */ /* 0x000e6e0008000800 */
[----:B------:R-:W2:Y:S01]  /*2ca0*/  LDC.64 R12, c[0x0][0x3b0] ;  /* 0x0000ec00ff0c7b82 */ /* 0x000ea20000000a00 */
[----:B------:R-:W-:Y:S01]  /*2cb0*/  FADD R0, R0, R10 ;  /* 0x0000000a00007221 */ /* 0x000fe20000000000 */
[----:B------:R-:W3:Y:S06]  /*2cc0*/  LDCU.U8 UR4, c[0x0][0x3d0] ;  /* 0x00007a00ff0477ac */ /* 0x000eec0008000000 */
[----:B------:R-:W4:Y:S01]  /*2cd0*/  LDC.64 R14, c[0x0][0x3b8] ;  /* 0x0000ee00ff0e7b82 */ /* 0x000f220000000a00 */
[----:B0-----:R-:W-:-:S06]  /*2ce0*/  IMAD.WIDE R16, R3, 0x4, R16 ;  /* 0x0000000403107825 */ /* 0x001fcc00078e0210 */
[----:B------:R-:W5:Y:S01]  /*2cf0*/  LDG.E R16, desc[UR6][R16.64] ;  /* 0x0000000610107981 */ /* 0x000f62000c1e1900 */
[----:B--2---:R-:W-:-:S05]  /*2d00*/  IMAD.WIDE R12, R3, 0x4, R12 ;  /* 0x00000004030c7825 */ /* 0x004fca00078e020c */
[----:B------:R-:W1:Y:S01]  /*2d10*/  LDG.E R4, desc[UR6][R12.64] ;  /* 0x000000060c047981 */ /* 0x000e62000c1e1900 */
[----:B------:R-:W-:-:S04]  /*2d20*/  FADD R0, R5, R0 ;  /* 0x0000000005007221 */ /* 0x000fc80000000000 */
[----:B------:R-:W-:Y:S01]  /*2d30*/  FMUL R5, R0, 3.4277191162109375 ;  /* 0x405b5fc000057820 */ /* 0x000fe20000400000 */
[----:B----4-:R-:W-:-:S04]  /*2d40*/  IMAD.WIDE R14, R3, 0x4, R14 ;  /* 0x00000004030e7825 */ /* 0x010fc800078e020e */
[----:B-----5:R-:W-:-:S04]  /*2d50*/  FFMA R11, R8, R16, -R5 ;  /* 0x00000010080b7223 */ /* 0x020fc80000000805 */
[----:B-1----:R-:W-:-:S05]  /*2d60*/  FFMA R5, R11, UR5, R4 ;  /* 0x000000050b057c23 */ /* 0x002fca0008000004 */
[----:B------:R0:W-:Y:S04]  /*2d70*/  STG.E desc[UR6][R12.64], R5 ;  /* 0x000000050c007986 */ /* 0x0001e8000c101906 */
[----:B------:R-:W2:Y:S01]  /*2d80*/  LDG.E R0, desc[UR6][R14.64] ;  /* 0x000000060e007981 */ /* 0x000ea2000c1e1900 */
[----:B---3--:R-:W-:Y:S01]  /*2d90*/  UPRMT UR4, UR4, 0x8880, URZ ;  /* 0x0000888004047896 */ /* 0x008fe200080000ff */
[----:B------:R-:W-:-:S05]  /*2da0*/  FMUL R2, R2, 3.4277191162109375 ;  /* 0x405b5fc002027820 */ /* 0x000fca0000400000 */
[----:B------:R-:W-:Y:S01]  /*2db0*/  ISETP.NE.AND P0, PT, RZ, UR4, PT ;  /* 0x00000004ff007c0c */ /* 0x000fe2000bf05270 */
[----:B------:R-:W-:-:S04]  /*2dc0*/  FFMA R17, R7, R16, -R2 ;  /* 0x0000001007117223 */ /* 0x000fc80000000802 */
[----:B--2---:R-:W-:-:S05]  /*2dd0*/  FFMA R7, -R17, UR5, R0 ;  /* 0x0000000511077c23 */ /* 0x004fca0008000100 */
[----:B------:R0:W-:Y:S03]  /*2de0*/  STG.E desc[UR6][R14.64], R7 ;  /* 0x000000070e007986 */ /* 0x0001e6000c101906 */
[----:B------:R-:W-:Y:S05]  /*2df0*/  @!P0 EXIT ;  /* 0x000000000000894d */ /* 0x000fea0003800000 */
[----:B0-----:R-:W0:Y:S01]  /*2e00*/  LDC.64 R4, c[0x0][0x380] ;  /* 0x0000e000ff047b82 */ /* 0x001e220000000a00 */
[----:B------:R-:W1:Y:S07]  /*2e10*/  LDCU UR4, c[0x0][0x3c8] ;  /* 0x00007900ff0477ac */ /* 0x000e6e0008000800 */
[----:B------:R-:W2:Y:S08]  /*2e20*/  LDC.64 R6, c[0x0][0x3a0] ;  /* 0x0000e800ff067b82 */ /* 0x000eb00000000a00 */
[----:B------:R-:W3:Y:S01]  /*2e30*/  LDC.64 R8, c[0x0][0x388] ;  /* 0x0000e200ff087b82 */ /* 0x000ee20000000a00 */
[----:B0-----:R-:W-:-:S06]  /*2e40*/  IMAD.WIDE R4, R3, 0x4, R4 ;  /* 0x0000000403047825 */ /* 0x001fcc00078e0204 */
[----:B------:R-:W1:Y:S01]  /*2e50*/  LDG.E R4, desc[UR6][R4.64] ;  /* 0x0000000604047981 */ /* 0x000e62000c1e1900 */
[----:B--2---:R-:W-:-:S04]  /*2e60*/  IMAD.WIDE R6, R3, 0x4, R6 ;  /* 0x0000000403067825 */ /* 0x004fc800078e0206 */
[----:B---3--:R-:W-:-:S04]  /*2e70*/  IMAD.WIDE R8, R3, 0x4, R8 ;  /* 0x0000000403087825 */ /* 0x008fc800078e0208 */
[----:B-1----:R-:W-:Y:S02]  /*2e80*/  FFMA R13, R11, UR4, R4 ;  /* 0x000000040b0d7c23 */ /* 0x002fe40008000004 */
[----:B------:R-:W0:Y:S03]  /*2e90*/  LDC.64 R10, c[0x0][0x3a8] ;  /* 0x0000ea00ff0a7b82 */ /* 0x000e260000000a00 */
[----:B------:R-:W-:Y:S04]  /*2ea0*/  STG.E desc[UR6][R6.64], R13 ;  /* 0x0000000d06007986 */ /* 0x000fe8000c101906 */
[----:B------:R-:W2:Y:S01]  /*2eb0*/  LDG.E R8, desc[UR6][R8.64] ;  /* 0x0000000608087981 */ /* 0x000ea2000c1e1900 */
[----:B0-----:R-:W-:-:S04]  /*2ec0*/  IMAD.WIDE R10, R3, 0x4, R10 ;  /* 0x00000004030a7825 */ /* 0x001fc800078e020a */
[----:B--2---:R-:W-:-:S05]  /*2ed0*/  FFMA R3, -R17, UR4, R8 ;  /* 0x0000000411037c23 */ /* 0x004fca0008000108 */
[----:B------:R-:W-:Y:S01]  /*2ee0*/  STG.E desc[UR6][R10.64], R3 ;  /* 0x000000030a007986 */ /* 0x000fe2000c101906 */
[----:B------:R-:W-:Y:S05]  /*2ef0*/  EXIT ;  /* 0x000000000000794d */ /* 0x000fea0003800000 */
        .weak           $__internal_1_$__cuda_sm3x_div_rn_noftz_f32_slowpath
        .type           $__internal_1_$__cuda_sm3x_div_rn_noftz_f32_slowpath,@function
        .size           $__internal_1_$__cuda_sm3x_div_rn_noftz_f32_slowpath,(.L_x_103 - $__internal_1_$__cuda_sm3x_div_rn_noftz_f32_slowpath)
$__internal_1_$__cuda_sm3x_div_rn_noftz_f32_slowpath:
[----:B------:R-:W-:Y:S01]  /*2f00*/  SHF.R.U32.HI R13, RZ, 0x17, R27 ;  /* 0x00000017ff0d7819 */ /* 0x000fe2000001161b */
[----:B------:R-:W-:Y:S01]  /*2f10*/  BSSY.RECONVERGENT B1, `(.L_x_62) ;  /* 0x0000065000017945 */ /* 0x000fe20003800200 */
[----:B------:R-:W-:Y:S02]  /*2f20*/  SHF.R.U32.HI R20, RZ, 0x17, R29 ;  /* 0x00000017ff147819 */ /* 0x000fe4000001161d */
[----:B------:R-:W-:Y:S02]  /*2f30*/  LOP3.LUT R13, R13, 0xff, RZ, 0xc0, !PT ;  /* 0x000000ff0d0d7812 */ /* 0x000fe400078ec0ff */
[----:B------:R-:W-:Y:S02]  /*2f40*/  LOP3.LUT R20, R20, 0xff, RZ, 0xc0, !PT ;  /* 0x000000ff14147812 */ /* 0x000fe400078ec0ff */
[----:B------:R-:W-:Y:S02]  /*2f50*/  IADD3 R0, PT, PT, R13, -0x1, RZ ;  /* 0xffffffff0d007810 */ /* 0x000fe40007ffe0ff */
[----:B------:R-:W-:-:S02]  /*2f60*/  IADD3 R19, PT, PT, R20, -0x1, RZ ;  /* 0xffffffff14137810 */ /* 0x000fc40007ffe0ff */
[----:B------:R-:W-:Y:S02]  /*2f70*/  ISETP.GT.U32.AND P0, PT, R0, 0xfd, PT ;  /* 0x000000fd0000780c */ /* 0x000fe40003f04070 */
[----:B------:R-:W-:Y:S02]  /*2f80*/  MOV R0, R27 ;  /* 0x0000001b00007202 */ /* 0x000fe40000000f00 */
[----:B------:R-:W-:-:S13]  /*2f90*/  ISETP.GT.U32.OR P0, PT, R19, 0xfd, P0 ;  /* 0x000000fd1300780c */ /* 0x000fda0000704470 */
[----:B------:R-:W-:Y:S01]  /*2fa0*/  @!P0 MOV R19, RZ ;  /* 0x000000ff00138202 */ /* 0x000fe20000000f00 */
[----:B------:R-:W-:Y:S06]  /*2fb0*/  @!P0 BRA `(.L_x_63) ;  /* 0x0000000000648947 */ /* 0x000fec0003800000 */
[----:B------:R-:W-:Y:S02]  /*2fc0*/  FSETP.GTU.FTZ.AND P0, PT, |R29|, +INF , PT ;  /* 0x7f8000001d00780b */ /* 0x000fe40003f1c200 */
[----:B------:R-:W-:-:S04]  /*2fd0*/  FSETP.GTU.FTZ.AND P1, PT, |R27|, +INF , PT ;  /* 0x7f8000001b00780b */ /* 0x000fc80003f3c200 */
[----:B------:R-:W-:-:S13]  /*2fe0*/  PLOP3.LUT P0, PT, P0, P1, PT, 0xf8, 0x8f ;  /* 0x00000000008f781c */ /* 0x000fda0000703f70 */
[----:B------:R-:W-:Y:S05]  /*2ff0*/  @P0 BRA `(.L_x_64) ;  /* 0x0000000400540947 */ /* 0x000fea0003800000 */
[----:B------:R-:W-:-:S13]  /*3000*/  LOP3.LUT P0, RZ, R0, 0x7fffffff, R29, 0xc8, !PT ;  /* 0x7fffffff00ff7812 */ /* 0x000fda000780c81d */
[----:B------:R-:W-:Y:S05]  /*3010*/  @!P0 BRA `(.L_x_65) ;  /* 0x0000000400448947 */ /* 0x000fea0003800000 */
[----:B------:R-:W-:Y:S02]  /*3020*/  FSETP.NEU.FTZ.AND P4, PT, |R29|, +INF , PT ;  /* 0x7f8000001d00780b */ /* 0x000fe40003f9d200 */
[----:B------:R-:W-:Y:S02]  /*3030*/  FSETP.NEU.FTZ.AND P1, PT, |R27|, +INF , PT ;  /* 0x7f8000001b00780b */ /* 0x000fe40003f3d200 */
[----:B------:R-:W-:-:S11]  /*3040*/  FSETP.NEU.FTZ.AND P0, PT, |R29|, +INF , PT ;  /* 0x7f8000001d00780b */ /* 0x000fd60003f1d200 */
[----:B------:R-:W-:Y:S05]  /*3050*/  @!P1 BRA !P4, `(.L_x_65) ;  /* 0x0000000400349947 */ /* 0x000fea0006000000 */
[----:B------:R-:W-:-:S04]  /*3060*/  LOP3.LUT P4, RZ, R29, 0x7fffffff, RZ, 0xc0, !PT ;  /* 0x7fffffff1dff7812 */ /* 0x000fc8000788c0ff */
[----:B------:R-:W-:-:S13]  /*3070*/  PLOP3.LUT P1, PT, P1, P4, PT, 0x2f, 0xf2 ;  /* 0x0000000000f2781c */ /* 0x000fda0000f28577 */
[----:B------:R-:W-:Y:S05]  /*3080*/  @P1 BRA `(.L_x_66) ;  /* 0x0000000400201947 */ /* 0x000fea0003800000 */
[----:B------:R-:W-:-:S04]  /*3090*/  LOP3.LUT P1, RZ, R0, 0x7fffffff, RZ, 0xc0, !PT ;  /* 0x7fffffff00ff7812 */ /* 0x000fc8000782c0ff */
[----:B------:R-:W-:-:S13]  /*30a0*/  PLOP3.LUT P0, PT, P0, P1, PT, 0x2f, 0xf2 ;  /* 0x0000000000f2781c */ /* 0x000fda0000702577 */
[----:B------:R-:W-:Y:S05]  /*30b0*/  @P0 BRA `(.L_x_67) ;  /* 0x0000000400080947 */ /* 0x000fea0003800000 */
[----:B------:R-:W-:-:S04]  /*30c0*/  IADD3 R19, PT, PT, R20, -0x1, RZ ;  /* 0xffffffff14137810 */ /* 0x000fc80007ffe0ff */
[----:B------:R-:W-:Y:S02]  /*30d0*/  ISETP.GE.AND P0, PT, R19, RZ, PT ;  /* 0x000000ff1300720c */ /* 0x000fe40003f06270 */
[----:B------:R-:W-:-:S04]  /*30e0*/  IADD3 R19, PT, PT, R13, -0x1, RZ ;  /* 0xffffffff0d137810 */ /* 0x000fc80007ffe0ff */
[----:B------:R-:W-:-:S07]  /*30f0*/  ISETP.GE.AND P1, PT, R19, RZ, PT ;  /* 0x000000ff1300720c */ /* 0x000fce0003f26270 */
[----:B------:R-:W-:Y:S01]  /*3100*/  @P0 MOV R19, RZ ;  /* 0x000000ff00130202 */ /* 0x000fe20000000f00 */
[----:B------:R-:W-:Y:S01]  /*3110*/  @!P0 FFMA R29, R29, 1.84467440737095516160e+19, RZ ;  /* 0x5f8000001d1d8823 */ /* 0x000fe200000000ff */
[----:B------:R-:W-:-:S04]  /*3120*/  @!P0 MOV R19, 0xffffffc0 ;  /* 0xffffffc000138802 */ /* 0x000fc80000000f00 */
[----:B------:R-:W-:Y:S01]  /*3130*/  @!P1 FFMA R0, R27, 1.84467440737095516160e+19, RZ ;  /* 0x5f8000001b009823 */ /* 0x000fe200000000ff */
[----:B------:R-:W-:-:S07]  /*3140*/  @!P1 IADD3 R19, PT, PT, R19, 0x40, RZ ;  /* 0x0000004013139810 */ /* 0x000fce0007ffe0ff */
.L_x_63:
[----:B------:R-:W-:Y:S01]  /*3150*/  LEA R21, R13, 0xc0800000, 0x17 ;  /* 0xc08000000d157811 */ /* 0x000fe200078eb8ff */
[----:B------:R-:W-:Y:S01]  /*3160*/  BSSY.RECONVERGENT B2, `(.L_x_68) ;  /* 0x0000036000027945 */ /* 0x000fe20003800200 */
[----:B------:R-:W-:Y:S02]  /*3170*/  IADD3 R20, PT, PT, R20, -0x7f, RZ ;  /* 0xffffff8114147810 */ /* 0x000fe40007ffe0ff */
[----:B------:R-:W-:-:S03]  /*3180*/  IADD3 R28, PT, PT, -R21, R0, RZ ;  /* 0x00000000151c7210 */ /* 0x000fc60007ffe1ff */
[----:B------:R-:W-:Y:S01]  /*3190*/  IMAD R0, R20, -0x800000, R29 ;  /* 0xff80000014007824 */ /* 0x000fe200078e021d */
[----:B------:R-:W0:Y:S01]  /*31a0*/  MUFU.RCP R22, R28 ;  /* 0x0000001c00167308 */ /* 0x000e220000001000 */
[----:B------:R-:W-:Y:S01]  /*31b0*/  FADD.FTZ R23, -R28, -RZ ;  /* 0x800000ff1c177221 */ /* 0x000fe20000010100 */
[----:B------:R-:W-:-:S04]  /*31c0*/  IADD3 R20, PT, PT, R20, 0x7f, -R13 ;  /* 0x0000007f14147810 */ /* 0x000fc80007ffe80d */
[----:B------:R-:W-:Y:S01]  /*31d0*/  IADD3 R19, PT, PT, R20, R19, RZ ;  /* 0x0000001314137210 */ /* 0x000fe20007ffe0ff */
        /* <DEDUP_REMOVED lines=8> */
[----:B------:R-:W-:-:S04]  /*3260*/  LOP3.LUT R20, R13, 0xff, RZ, 0xc0, !PT ;  /* 0x000000ff0d147812 */ /* 0x000fc800078ec0ff */
[----:B------:R-:W-:-:S04]  /*3270*/  IADD3 R13, PT, PT, R20, R19, RZ ;  /* 0x00000013140d7210 */ /* 0x000fc80007ffe0ff */
[----:B------:R-:W-:-:S04]  /*3280*/  IADD3 R20, PT, PT, R13, -0x1, RZ ;  /* 0xffffffff0d147810 */ /* 0x000fc80007ffe0ff */
        /* <DEDUP_REMOVED lines=10> */
[CCC-:B------:R-:W-:Y:S01]  /*3330*/  FFMA.RP R20, R21.reuse, R23.reuse, R24.reuse ;  /* 0x0000001715147223 */ /* 0x1c0fe20000008018 */
[----:B------:R-:W-:Y:S01]  /*3340*/  FFMA.RM R23, R21, R23, R24 ;  /* 0x0000001715177223 */ /* 0x000fe20000004018 */
[----:B------:R-:W-:Y:S02]  /*3350*/  IADD3 R21, PT, PT, R13, 0x20, RZ ;  /* 0x000000200d157810 */ /* 0x000fe40007ffe0ff */
[----:B------:R-:W-:Y:S02]  /*3360*/  LOP3.LUT R19, R19, 0x7fffff, RZ, 0xc0, !PT ;  /* 0x007fffff13137812 */ /* 0x000fe400078ec0ff */
[----:B------:R-:W-:Y:S02]  /*3370*/  ISETP.NE.AND P4, PT, R13, RZ, PT ;  /* 0x000000ff0d00720c */ /* 0x000fe40003f85270 */
[----:B------:R-:W-:Y:S02]  /*3380*/  LOP3.LUT R22, R19, 0x800000, RZ, 0xfc, !PT ;  /* 0x0080000013167812 */ /* 0x000fe400078efcff */
[----:B------:R-:W-:-:S02]  /*3390*/  ISETP.NE.AND P1, PT, R13, RZ, PT ;  /* 0x000000ff0d00720c */ /* 0x000fc40003f25270 */
[----:B------:R-:W-:Y:S02]  /*33a0*/  IADD3 R13, PT, PT, -R13, RZ, RZ ;  /* 0x000000ff0d0d7210 */ /* 0x000fe40007ffe1ff */
[----:B------:R-:W-:Y:S02]  /*33b0*/  SHF.L.U32 R21, R22, R21, RZ ;  /* 0x0000001516157219 */ /* 0x000fe400000006ff */
[----:B------:R-:W-:Y:S02]  /*33c0*/  FSETP.NEU.FTZ.AND P0, PT, R20, R23, PT ;  /* 0x000000171400720b */ /* 0x000fe40003f1d000 */
[----:B------:R-:W-:Y:S02]  /*33d0*/  SEL R13, R13, RZ, P4 ;  /* 0x000000ff0d0d7207 */ /* 0x000fe40002000000 */
[----:B------:R-:W-:Y:S02]  /*33e0*/  ISETP.NE.AND P1, PT, R21, RZ, P1 ;  /* 0x000000ff1500720c */ /* 0x000fe40000f25270 */
[----:B------:R-:W-:-:S02]  /*33f0*/  SHF.R.U32.HI R22, RZ, R13, R22 ;  /* 0x0000000dff167219 */ /* 0x000fc40000011616 */
[----:B------:R-:W-:Y:S02]  /*3400*/  PLOP3.LUT P0, PT, P0, P1, PT, 0xf8, 0x8f ;  /* 0x00000000008f781c */ /* 0x000fe40000703f70 */
[----:B------:R-:W-:Y:S02]  /*3410*/  SHF.R.U32.HI R19, RZ, 0x1, R22 ;  /* 0x00000001ff137819 */ /* 0x000fe40000011616 */
[----:B------:R-:W-:-:S04]  /*3420*/  SEL R20, RZ, 0x1, !P0 ;  /* 0x00000001ff147807 */ /* 0x000fc80004000000 */
[----:B------:R-:W-:-:S04]  /*3430*/  LOP3.LUT R13, R20, 0x1, R19, 0xf8, !PT ;  /* 0x00000001140d7812 */ /* 0x000fc800078ef813 */
[----:B------:R-:W-:-:S04]  /*3440*/  LOP3.LUT R22, R13, R22, RZ, 0xc0, !PT ;  /* 0x000000160d167212 */ /* 0x000fc800078ec0ff */
[----:B------:R-:W-:-:S04]  /*3450*/  IADD3 R19, PT, PT, R19, R22, RZ ;  /* 0x0000001613137210 */ /* 0x000fc80007ffe0ff */
[----:B------:R-:W-:Y:S01]  /*3460*/  LOP3.LUT R0, R19, R0, RZ, 0xfc, !PT ;  /* 0x0000000013007212 */ /* 0x000fe200078efcff */
[----:B------:R-:W-:Y:S06]  /*3470*/  BRA `(.L_x_71) ;  /* 0x0000000000107947 */ /* 0x000fec0003800000 */
.L_x_70:
[----:B------:R-:W-:-:S04]  /*3480*/  LOP3.LUT R0, R0, 0x80000000, RZ, 0xc0, !PT ;  /* 0x8000000000007812 */ /* 0x000fc800078ec0ff */
[----:B------:R-:W-:Y:S01]  /*3490*/  LOP3.LUT R0, R0, 0x7f800000, RZ, 0xfc, !PT ;  /* 0x7f80000000007812 */ /* 0x000fe200078efcff */
[----:B------:R-:W-:Y:S06]  /*34a0*/  BRA `(.L_x_71) ;  /* 0x0000000000047947 */ /* 0x000fec0003800000 */
.L_x_69:
[----:B------:R-:W-:-:S07]  /*34b0*/  LEA R0, R19, R0, 0x17 ;  /* 0x0000000013007211 */ /* 0x000fce00078eb8ff */
.L_x_71:
[----:B------:R-:W-:Y:S05]  /*34c0*/  BSYNC.RECONVERGENT B2 ;  /* 0x0000000000027941 */ /* 0x000fea0003800200 */
.L_x_68:
[----:B------:R-:W-:Y:S05]  /*34d0*/  BRA `(.L_x_72) ;  /* 0x0000000000207947 */ /* 0x000fea0003800000 */
.L_x_67:
[----:B------:R-:W-:-:S04]  /*34e0*/  LOP3.LUT R0, R0, 0x80000000, R29, 0x48, !PT ;  /* 0x8000000000007812 */ /* 0x000fc800078e481d */
[----:B------:R-:W-:Y:S01]  /*34f0*/  LOP3.LUT R0, R0, 0x7f800000, RZ, 0xfc, !PT ;  /* 0x7f80000000007812 */ /* 0x000fe200078efcff */
[----:B------:R-:W-:Y:S06]  /*3500*/  BRA `(.L_x_72) ;  /* 0x0000000000147947 */ /* 0x000fec0003800000 */
.L_x_66:
[----:B------:R-:W-:Y:S01]  /*3510*/  LOP3.LUT R0, R0, 0x80000000, R29, 0x48, !PT ;  /* 0x8000000000007812 */ /* 0x000fe200078e481d */
[----:B------:R-:W-:Y:S06]  /*3520*/  BRA `(.L_x_72) ;  /* 0x00000000000c7947 */ /* 0x000fec0003800000 */
.L_x_65:
[----:B------:R-:W0:Y:S01]  /*3530*/  MUFU.RSQ R0, -QNAN ;  /* 0xffc0000000007908 */ /* 0x000e220000001400 */
[----:B------:R-:W-:Y:S05]  /*3540*/  BRA `(.L_x_72) ;  /* 0x0000000000047947 */ /* 0x000fea0003800000 */
.L_x_64:
[----:B------:R-:W-:-:S07]  /*3550*/  FADD.FTZ R0, R29, R27 ;  /* 0x0000001b1d007221 */ /* 0x000fce0000010000 */
.L_x_72:
[----:B------:R-:W-:Y:S05]  /*3560*/  BSYNC.RECONVERGENT B1 ;  /* 0x0000000000017941 */ /* 0x000fea0003800200 */
.L_x_62:
[----:B------:R-:W-:Y:S01]  /*3570*/  HFMA2 R21, -RZ, RZ, 0, 0 ;  /* 0x00000000ff157431 */ /* 0x000fe200000001ff */
[----:B------:R-:W-:-:S04]  /*3580*/  MOV R20, R4 ;  /* 0x0000000400147202 */ /* 0x000fc80000000f00 */
[----:B0-----:R-:W-:Y:S05]  /*3590*/  RET.REL.NODEC R20 `(_Z12rk4_stage_3dPKfS0_S0_S0_PfS1_S1_S1_S0_ffb) ;  /* 0xffffffc814987950 */ /* 0x001fea0003c3ffff */
.L_x_73:
        /* <DEDUP_REMOVED lines=14> */
.L_x_103:


//--------------------- .text._Z16inject_source_3dPfS_ff --------------------------
	.section	.text._Z16inject_source_3dPfS_ff,"ax",@progbits
	.align	128
        .global         _Z16inject_source_3dPfS_ff
        .type           _Z16inject_source_3dPfS_ff,@function
        .size           _Z16inject_source_3dPfS_ff,(.L_x_105 - _Z16inject_source_3dPfS_ff)
        .other          _Z16inject_source_3dPfS_ff,@"STO_CUDA_ENTRY STV_DEFAULT"
_Z16inject_source_3dPfS_ff:
.text._Z16inject_source_3dPfS_ff:
[----:B------:R-:W0:Y:S01]  /*0000*/  LDC R1, c[0x0][0x37c] ;  /* 0x0000df00ff017b82 */ /* 0x000e220000000800 */
[----:B------:R-:W1:Y:S07]  /*0010*/  S2R R7, SR_TID.Z ;  /* 0x0000000000077919 */ /* 0x000e6e0000002300 */
[----:B------:R-:W2:Y:S01]  /*0020*/  LDC R3, c[0x0][0x360] ;  /* 0x0000d800ff037b82 */ /* 0x000ea20000000800 */
[----:B0-----:R-:W-:Y:S01]  /*0030*/  VIADD R1, R1, 0xffffffe0 ;  /* 0xffffffe001017836 */ /* 0x001fe20000000000 */
[----:B------:R-:W0:Y:S01]  /*0040*/  S2R R5, SR_TID.Y ;  /* 0x0000000000057919 */ /* 0x000e220000002200 */
[----:B------:R-:W2:Y:S05]  /*0050*/  S2R R0, SR_TID.X ;  /* 0x0000000000007919 */ /* 0x000eaa0000002100 */
[----:B------:R-:W0:Y:S08]  /*0060*/  LDC R4, c[0x0][0x364] ;  /* 0x0000d900ff047b82 */ /* 0x000e300000000800 */
[----:B------:R-:W1:Y:S08]  /*0070*/  S2UR UR6, SR_CTAID.Z ;  /* 0x00000000000679c3 */ /* 0x000e700000002700 */
[----:B------:R-:W1:Y:S08]  /*0080*/  LDC R2, c[0x0][0x368] ;  /* 0x0000da00ff027b82 */ /* 0x000e700000000800 */
[----:B------:R-:W0:Y:S08]  /*0090*/  S2UR UR5, SR_CTAID.Y ;  /* 0x00000000000579c3 */ /* 0x000e300000002600 */
[----:B------:R-:W2:Y:S01]  /*00a0*/  S2UR UR4, SR_CTAID.X ;  /* 0x00000000000479c3 */ /* 0x000ea20000002500 */
[----:B-1----:R-:W-:-:S05]  /*00b0*/  IMAD R2, R2, UR6, R7 ;  /* 0x0000000602027c24 */ /* 0x002fca000f8e0207 */
[----:B------:R-:W-:Y:S01]  /*00c0*/  ISETP.GT.U32.AND P0, PT, R2, 0xca, PT ;  /* 0x000000ca0200780c */ /* 0x000fe20003f04070 */
[----:B0-----:R-:W-:Y:S02]  /*00d0*/  IMAD R4, R4, UR5, R5 ;  /* 0x0000000504047c24 */ /* 0x001fe4000f8e0205 */
[----:B------:R-:W-:-:S03]  /*00e0*/  VIADD R5, R2, 0xffffffe1 ;  /* 0xffffffe102057836 */ /* 0x000fc60000000000 */
[----:B------:R-:W-:Y:S01]  /*00f0*/  ISETP.GT.U32.OR P0, PT, R4, 0x3f, P0 ;  /* 0x0000003f0400780c */ /* 0x000fe20000704470 */
[----:B--2---:R-:W-:-:S05]  /*0100*/  IMAD R3, R3, UR4, R0 ;  /* 0x0000000403037c24 */ /* 0x004fca000f8e0200 */
[----:B------:R-:W-:-:S04]  /*0110*/  ISETP.GT.OR P0, PT, R3, 0x3f, P0 ;  /* 0x0000003f0300780c */ /* 0x000fc80000704670 */
[----:B------:R-:W-:-:S13]  /*0120*/  ISETP.GT.U32.OR P0, PT, R5, 0x2, P0 ;  /* 0x000000020500780c */ /* 0x000fda0000704470 */
[----:B------:R-:W-:Y:S05]  /*0130*/  @P0 EXIT ;  /* 0x000000000000094d */ /* 0x000fea0003800000 */
[----:B------:R-:W0:Y:S01]  /*0140*/  LDC R8, c[0x0][0x394] ;  /* 0x0000e500ff087b82 */ /* 0x000e220000000800 */
[----:B------:R-:W-:Y:S02]  /*0150*/  IMAD.MOV.U32 R7, RZ, RZ, 0x3e955ed7 ;  /* 0x3e955ed7ff077424 */ /* 0x000fe400078e00ff */
[----:B------:R-:W-:Y:S02]  /*0160*/  IMAD.MOV.U32 R0, RZ, RZ, 0x405b5fc0 ;  /* 0x405b5fc0ff007424 */ /* 0x000fe400078e00ff */
[----:B------:R-:W-:Y:S02]  /*0170*/  IMAD R3, R4, 0x40, R3 ;  /* 0x0000004004037824 */ /* 0x000fe400078e0203 */
[----:B------:R-:W-:Y:S02]  /*0180*/  FFMA R0, R7, -R0, 1 ;  /* 0x3f80000007007423 */ /* 0x000fe40000000800 */
[----:B------:R-:W-:Y:S02]  /*0190*/  IMAD R6, R2, 0x1000, R3 ;  /* 0x0000100002067824 */ /* 0x000fe400078e0203 */
[----:B------:R-:W-:Y:S01]  /*01a0*/  FFMA R0, R0, R7, 0.29173919558525085449 ;  /* 0x3e955ed700007423 */ /* 0x000fe20000000007 */
[----:B0-----:R-:W0:Y:S03]  /*01b0*/  FCHK P0, R8, 3.4277191162109375 ;  /* 0x405b5fc008007902 */ /* 0x001e260000000000 */
[----:B------:R-:W-:-:S04]  /*01c0*/  FFMA R7, R0, R8, RZ ;  /* 0x0000000800077223 */ /* 0x000fc800000000ff */
[----:B------:R-:W-:-:S04]  /*01d0*/  FFMA R4, R7, -3.4277191162109375, R8 ;  /* 0xc05b5fc007047823 */ /* 0x000fc80000000008 */
[----:B------:R-:W-:Y:S01]  /*01e0*/  FFMA R0, R0, R4, R7 ;  /* 0x0000000400007223 */ /* 0x000fe20000000007 */
[----:B0-----:R-:W-:Y:S06]  /*01f0*/  @!P0 BRA `(.L_x_74) ;  /* 0x0000000000148947 */ /* 0x001fec0003800000 */
[----:B------:R-:W0:Y:S01]  /*0200*/  LDCU UR4, c[0x0][0x394] ;  /* 0x00007280ff0477ac */ /* 0x000e220008000800 */
[----:B------:R-:W-:Y:S01]  /*0210*/  HFMA2 R3, -RZ, RZ, 2.177734375, 496 ;  /* 0x405b5fc0ff037431 */ /* 0x000fe200000001ff */
[----:B------:R-:W-:Y:S01]  /*0220*/  MOV R4, 0x250 ;  /* 0x0000025000047802 */ /* 0x000fe20000000f00 */
[----:B0-----:R-:W-:-:S07]  /*0230*/  IMAD.U32 R0, RZ, RZ, UR4 ;  /* 0x00000004ff007e24 */ /* 0x001fce000f8e00ff */
[----:B------:R-:W-:Y:S05]  /*0240*/  CALL.REL.NOINC `($__internal_3_$__cuda_sm3x_div_rn_noftz_f32_slowpath) ;  /* 0x0000001000ec7944 */ /* 0x000fea0003c00000 */
.L_x_74:
[----:B------:R-:W-:Y:S01]  /*0250*/  VIADD R4, R0, 0xf3000000 ;  /* 0xf300000000047836 */ /* 0x000fe20000000000 */
[----:B------:R0:W1:Y:S01]  /*0260*/  MUFU.RSQ R3, R0 ;  /* 0x0000000000037308 */ /* 0x0000620000001400 */
[----:B------:R-:W-:Y:S03]  /*0270*/  BSSY.RECONVERGENT B0, `(.L_x_75) ;  /* 0x000000b000007945 */ /* 0x000fe60003800200 */
[----:B------:R-:W-:-:S13]  /*0280*/  ISETP.GT.U32.AND P0, PT, R4, 0x727fffff, PT ;  /* 0x727fffff0400780c */ /* 0x000fda0003f04070 */
[----:B01----:R-:W-:Y:S05]  /*0290*/  @!P0 BRA `(.L_x_76) ;  /* 0x0000000000108947 */ /* 0x003fea0003800000 */
[----:B------:R-:W-:-:S07]  /*02a0*/  MOV R10, 0x2c0 ;  /* 0x000002c0000a7802 */ /* 0x000fce0000000f00 */
[----:B------:R-:W-:Y:S05]  /*02b0*/  CALL.REL.NOINC `($__internal_2_$__cuda_sm20_sqrt_rn_f32_slowpath) ;  /* 0x0000001000787944 */ /* 0x000fea0003c00000 */
[----:B------:R-:W-:Y:S01]  /*02c0*/  IMAD.MOV.U32 R15, RZ, RZ, R3 ;  /* 0x000000ffff0f7224 */ /* 0x000fe200078e0003 */
[----:B------:R-:W-:Y:S06]  /*02d0*/  BRA `(.L_x_77) ;  /* 0x0000000000107947 */ /* 0x000fec0003800000 */
.L_x_76:
[C---:B------:R-:W-:Y:S01]  /*02e0*/  FMUL.FTZ R15, R3.reuse, R0 ;  /* 0x00000000030f7220 */ /* 0x040fe20000410000 */
[----:B------:R-:W-:-:S03]  /*02f0*/  FMUL.FTZ R3, R3, 0.5 ;  /* 0x3f00000003037820 */ /* 0x000fc60000410000 */
[----:B------:R-:W-:-:S04]  /*0300*/  FFMA R0, -R15, R15, R0 ;  /* 0x0000000f0f007223 */ /* 0x000fc80000000100 */
[----:B------:R-:W-:-:S07]  /*0310*/  FFMA R15, R0, R3, R15 ;  /* 0x00000003000f7223 */ /* 0x000fce000000000f */
.L_x_77:
[----:B------:R-:W-:Y:S05]  /*0320*/  BSYNC.RECONVERGENT B0 ;  /* 0x0000000000007941 */ /* 0x000fea0003800200 */
.L_x_75:
[----:B------:R-:W-:Y:S01]  /*0330*/  I2FP.F32.U32 R0, R2 ;  /* 0x0000000200007245 */ /* 0x000fe20000201000 */
[----:B------:R-:W-:Y:S01]  /*0340*/  IMAD.MOV.U32 R3, RZ, RZ, 0x3ba237c3 ;  /* 0x3ba237c3ff037424 */ /* 0x000fe200078e00ff */
[----:B------:R-:W-:Y:S01]  /*0350*/  BSSY.RECONVERGENT B0, `(.L_x_78) ;  /* 0x000000e000007945 */ /* 0x000fe20003800200 */
[----:B------:R-:W-:Y:S02]  /*0360*/  IMAD.MOV.U32 R4, RZ, RZ, 0x434a0000 ;  /* 0x434a0000ff047424 */ /* 0x000fe400078e00ff */
[----:B------:R-:W-:Y:S02]  /*0370*/  FMUL R0, R0, 3.1810998916625976562 ;  /* 0x404b972400007820 */ /* 0x000fe40000400000 */
[----:B------:R-:W-:Y:S02]  /*0380*/  FFMA R2, R3, -R4, 1 ;  /* 0x3f80000003027423 */ /* 0x000fe40000000804 */
[----:B------:R-:W0:Y:S02]  /*0390*/  FCHK P0, R0, 202 ;  /* 0x434a000000007902 */ /* 0x000e240000000000 */
[----:B------:R-:W-:-:S04]  /*03a0*/  FFMA R3, R2, R3, 0.0049504949711263179779 ;  /* 0x3ba237c302037423 */ /* 0x000fc80000000003 */
[----:B------:R-:W-:-:S04]  /*03b0*/  FFMA R2, R0, R3, RZ ;  /* 0x0000000300027223 */ /* 0x000fc800000000ff */
[----:B------:R-:W-:-:S04]  /*03c0*/  FFMA R4, R2, -202, R0 ;  /* 0xc34a000002047823 */ /* 0x000fc80000000000 */
[----:B------:R-:W-:Y:S01]  /*03d0*/  FFMA R2, R3, R4, R2 ;  /* 0x0000000403027223 */ /* 0x000fe20000000002 */
[----:B0-----:R-:W-:Y:S06]  /*03e0*/  @!P0 BRA `(.L_x_79) ;  /* 0x0000000000108947 */ /* 0x001fec0003800000 */
[----:B------:R-:W-:Y:S02]  /*03f0*/  MOV R3, 0x434a0000 ;  /* 0x434a000000037802 */ /* 0x000fe40000000f00 */
[----:B------:R-:W-:-:S07]  /*0400*/  MOV R4, 0x420 ;  /* 0x0000042000047802 */ /* 0x000fce0000000f00 */
[----:B------:R-:W-:Y:S05]  /*0410*/  CALL.REL.NOINC `($__internal_3_$__cuda_sm3x_div_rn_noftz_f32_slowpath) ;  /* 0x0000001000787944 */ /* 0x000fea0003c00000 */
[----:B------:R-:W-:-:S07]  /*0420*/  IMAD.MOV.U32 R2, RZ, RZ, R0 ;  /* 0x000000ffff027224 */ /* 0x000fce00078e0000 */
.L_x_79:
[----:B------:R-:W-:Y:S05]  /*0430*/  BSYNC.RECONVERGENT B0 ;  /* 0x0000000000007941 */ /* 0x000fea0003800200 */
.L_x_78:
[----:B------:R-:W0:Y:S01]  /*0440*/  LDC.64 R8, c[0x0][0x390] ;  /* 0x0000e400ff087b82 */ /* 0x000e220000000a00 */
[----:B------:R-:W-:Y:S01]  /*0450*/  FADD R2, R2, -1.6000000238418579102 ;  /* 0xbfcccccd02027421 */ /* 0x000fe20000000000 */
[----:B------:R-:W1:Y:S01]  /*0460*/  LDCU.64 UR6, c[0x0][0x358] ;  /* 0x00006b00ff0677ac */ /* 0x000e620008000a00 */
[----:B------:R-:W-:Y:S02]  /*0470*/  BSSY.RECONVERGENT B0, `(.L_x_80) ;  /* 0x0000045000007945 */ /* 0x000fe40003800200 */
[----:B------:R-:W-:Y:S01]  /*0480*/  FADD R2, R2, 1.1118113994598388672 ;  /* 0x3f8e4fd602027421 */ /* 0x000fe20000000000 */
[----:B0-----:R-:W-:-:S04]  /*0490*/  FMUL R3, R9, R8 ;  /* 0x0000000809037220 */ /* 0x001fc80000400000 */
[----:B------:R-:W-:-:S04]  /*04a0*/  FFMA R15, R2, R15, -R3 ;  /* 0x0000000f020f7223 */ /* 0x000fc80000000803 */
[C---:B------:R-:W-:Y:S01]  /*04b0*/  FMUL R0, R15.reuse, 0.63661974668502807617 ;  /* 0x3f22f9830f007820 */ /* 0x040fe20000400000 */
[----:B------:R-:W-:-:S05]  /*04c0*/  FSETP.GE.AND P0, PT, |R15|, 105615, PT ;  /* 0x47ce47800f00780b */ /* 0x000fca0003f06200 */
[----:B------:R-:W0:Y:S02]  /*04d0*/  F2I.NTZ R0, R0 ;  /* 0x0000000000007305 */ /* 0x000e240000203100 */
[----:B0-----:R-:W-:Y:S01]  /*04e0*/  I2FP.F32.S32 R14, R0 ;  /* 0x00000000000e7245 */ /* 0x001fe20000201400 */
[----:B------:R-:W-:-:S04]  /*04f0*/  IMAD.MOV.U32 R16, RZ, RZ, R0 ;  /* 0x000000ffff107224 */ /* 0x000fc800078e0000 */
[----:B------:R-:W-:-:S04]  /*0500*/  FFMA R3, R14, -1.5707962512969970703, R15 ;  /* 0xbfc90fda0e037823 */ /* 0x000fc8000000000f */
[----:B------:R-:W-:-:S04]  /*0510*/  FFMA R3, R14, -7.5497894158615963534e-08, R3 ;  /* 0xb3a221680e037823 */ /* 0x000fc80000000003 */
[----:B------:R-:W-:-:S04]  /*0520*/  FFMA R14, R14, -5.3903029534742383927e-15, R3 ;  /* 0xa7c234c50e0e7823 */ /* 0x000fc80000000003 */
[----:B------:R-:W-:Y:S01]  /*0530*/  IMAD.MOV.U32 R2, RZ, RZ, R14 ;  /* 0x000000ffff027224 */ /* 0x000fe200078e000e */
[----:B-1----:R-:W-:Y:S06]  /*0540*/  @!P0 BRA `(.L_x_81) ;  /* 0x0000000000dc8947 */ /* 0x002fec0003800000 */
[----:B------:R-:W-:-:S13]  /*0550*/  FSETP.NEU.AND P0, PT, |R15|, +INF , PT ;  /* 0x7f8000000f00780b */ /* 0x000fda0003f0d200 */
[----:B------:R-:W-:Y:S01]  /*0560*/  @!P0 FMUL R2, RZ, R15 ;  /* 0x0000000fff028220 */ /* 0x000fe20000400000 */
[----:B------:R-:W-:Y:S01]  /*0570*/  @!P0 IMAD.MOV.U32 R0, RZ, RZ, RZ ;  /* 0x000000ffff008224 */ /* 0x000fe200078e00ff */
[----:B------:R-:W-:Y:S06]  /*0580*/  @!P0 BRA `(.L_x_81) ;  /* 0x0000000000cc8947 */ /* 0x000fec0003800000 */
[----:B------:R-:W-:Y:S02]  /*0590*/  IMAD.SHL.U32 R2, R15, 0x100, RZ ;  /* 0x000001000f027824 */ /* 0x000fe400078e00ff */
[----:B------:R-:W-:Y:S02]  /*05a0*/  HFMA2 R8, -RZ, RZ, 0, 0 ;  /* 0x00000000ff087431 */ /* 0x000fe400000001ff */
[----:B------:R-:W-:Y:S01]  /*05b0*/  IMAD.MOV.U32 R0, RZ, RZ, R1 ;  /* 0x000000ffff007224 */ /* 0x000fe200078e0001 */
[----:B------:R-:W0:Y:S01]  /*05c0*/  LDCU.64 UR8, c[0x4][URZ] ;  /* 0x01000000ff0877ac */ /* 0x000e220008000a00 */
[----:B------:R-:W-:Y:S01]  /*05d0*/  LOP3.LUT R9, R2, 0x80000000, RZ, 0xfc, !PT ;  /* 0x8000000002097812 */ /* 0x000fe200078efcff */
[----:B------:R-:W-:Y:S01]  /*05e0*/  UMOV UR5, URZ ;  /* 0x000000ff00057c82 */ /* 0x000fe20008000000 */
[----:B------:R-:W-:-:S05]  /*05f0*/  UMOV UR4, URZ ;  /* 0x000000ff00047c82 */ /* 0x000fca0008000000 */
.L_x_82:
[----:B0-----:R-:W-:Y:S02]  /*0600*/  IMAD.U32 R10, RZ, RZ, UR8 ;  /* 0x00000008ff0a7e24 */ /* 0x001fe4000f8e00ff */
[----:B------:R-:W-:-:S05]  /*0610*/  IMAD.U32 R11, RZ, RZ, UR9 ;  /* 0x00000009ff0b7e24 */ /* 0x000fca000f8e00ff */
[----:B------:R-:W2:Y:S01]  /*0620*/  LDG.E.CONSTANT R2, desc[UR6][R10.64] ;  /* 0x000000060a027981 */ /* 0x000ea2000c1e9900 */
[----:B------:R-:W-:Y:S02]  /*0630*/  UIADD3 UR8, UP0, UPT, UR8, 0x4, URZ ;  /* 0x0000000408087890 */ /* 0x000fe4000ff1e0ff */
[----:B------:R-:W-:Y:S02]  /*0640*/  UIADD3 UR4, UPT, UPT, UR4, 0x1, URZ ;  /* 0x0000000104047890 */ /* 0x000fe4000fffe0ff */
[----:B------:R-:W-:Y:S02]  /*0650*/  UIADD3.X UR9, UPT, UPT, URZ, UR9, URZ, UP0, !UPT ;  /* 0x00000009ff097290 */ /* 0x000fe400087fe4ff */
[----:B------:R-:W-:Y:S01]  /*0660*/  UISETP.NE.AND UP0, UPT, UR4, 0x6, UPT ;  /* 0x000000060400788c */ /* 0x000fe2000bf05270 */
[----:B--2---:R-:W-:-:S03]  /*0670*/  IMAD.WIDE.U32 R2, R2, R9, RZ ;  /* 0x0000000902027225 */ /* 0x004fc600078e00ff */
[----:B------:R-:W-:-:S04]  /*0680*/  IADD3 R7, P0, PT, R2, R8, RZ ;  /* 0x0000000802077210 */ /* 0x000fc80007f1e0ff */
[----:B------:R-:W-:Y:S01]  /*0690*/  IADD3.X R8, PT, PT, R3, UR5, RZ, P0, !PT ;  /* 0x0000000503087c10 */ /* 0x000fe200087fe4ff */
[----:B------:R0:W-:Y:S02]  /*06a0*/  STL [R0], R7 ;  /* 0x0000000700007387 */ /* 0x0001e40000100800 */
[----:B0-----:R-:W-:Y:S01]  /*06b0*/  VIADD R0, R0, 0x4 ;  /* 0x0000000400007836 */ /* 0x001fe20000000000 */
[----:B------:R-:W-:Y:S06]  /*06c0*/  BRA.U UP0, `(.L_x_82) ;  /* 0xfffffffd00cc7547 */ /* 0x000fec000b83ffff */
[----:B------:R-:W-:Y:S01]  /*06d0*/  SHF.R.U32.HI R4, RZ, 0x17, R15 ;  /* 0x00000017ff047819 */ /* 0x000fe2000001160f */
[----:B------:R0:W-:Y:S03]  /*06e0*/  STL [R1+0x18], R8 ;  /* 0x0000180801007387 */ /* 0x0001e60000100800 */
[C---:B------:R-:W-:Y:S02]  /*06f0*/  LOP3.LUT R0, R4.reuse, 0xe0, RZ, 0xc0, !PT ;  /* 0x000000e004007812 */ /* 0x040fe400078ec0ff */
[----:B------:R-:W-:-:S03]  /*0700*/  LOP3.LUT P0, RZ, R4, 0x1f, RZ, 0xc0, !PT ;  /* 0x0000001f04ff7812 */ /* 0x000fc6000780c0ff */
[----:B------:R-:W-:-:S05]  /*0710*/  VIADD R0, R0, 0xffffff80 ;  /* 0xffffff8000007836 */ /* 0x000fca0000000000 */
[----:B------:R-:W-:-:S05]  /*0720*/  SHF.R.U32.HI R0, RZ, 0x5, R0 ;  /* 0x00000005ff007819 */ /* 0x000fca0000011600 */
[----:B------:R-:W-:-:S05]  /*0730*/  IMAD R7, R0, -0x4, R1 ;  /* 0xfffffffc00077824 */ /* 0x000fca00078e0201 */
[----:B------:R-:W2:Y:S04]  /*0740*/  LDL R0, [R7+0x18] ;  /* 0x0000180007007983 */ /* 0x000ea80000100800 */
[----:B------:R-:W2:Y:S04]  /*0750*/  LDL R3, [R7+0x14] ;  /* 0x0000140007037983 */ /* 0x000ea80000100800 */
[----:B------:R-:W3:Y:S01]  /*0760*/  @P0 LDL R2, [R7+0x10] ;  /* 0x0000100007020983 */ /* 0x000ee20000100800 */
[----:B------:R-:W-:Y:S01]  /*0770*/  LOP3.LUT R4, R4, 0x1f, RZ, 0xc0, !PT ;  /* 0x0000001f04047812 */ /* 0x000fe200078ec0ff */
[----:B------:R-:W-:Y:S01]  /*0780*/  UMOV UR4, 0x54442d19 ;  /* 0x54442d1900047882 */ /* 0x000fe20000000000 */
[----:B------:R-:W-:-:S02]  /*0790*/  UMOV UR5, 0x3bf921fb ;  /* 0x3bf921fb00057882 */ /* 0x000fc40000000000 */
[-C--:B--2---:R-:W-:Y:S02]  /*07a0*/  @P0 SHF.L.W.U32.HI R0, R3, R4.reuse, R0 ;  /* 0x0000000403000219 */ /* 0x084fe40000010e00 */
[----:B---3--:R-:W-:Y:S02]  /*07b0*/  @P0 SHF.L.W.U32.HI R3, R2, R4, R3 ;  /* 0x0000000402030219 */ /* 0x008fe40000010e03 */
[----:B------:R-:W-:Y:S02]  /*07c0*/  ISETP.GE.AND P0, PT, R15, RZ, PT ;  /* 0x000000ff0f00720c */ /* 0x000fe40003f06270 */
[C---:B------:R-:W-:Y:S02]  /*07d0*/  SHF.L.W.U32.HI R2, R3.reuse, 0x2, R0 ;  /* 0x0000000203027819 */ /* 0x040fe40000010e00 */
[----:B------:R-:W-:Y:S02]  /*07e0*/  SHF.L.U32 R3, R3, 0x2, RZ ;  /* 0x0000000203037819 */ /* 0x000fe400000006ff */
[----:B------:R-:W-:-:S04]  /*07f0*/  SHF.R.S32.HI R4, RZ, 0x1f, R2 ;  /* 0x0000001fff047819 */ /* 0x000fc80000011402 */
[C---:B------:R-:W-:Y:S02]  /*0800*/  LOP3.LUT R10, R4.reuse, R3, RZ, 0x3c, !PT ;  /* 0x00000003040a7212 */ /* 0x040fe400078e3cff */
[----:B------:R-:W-:Y:S02]  /*0810*/  LOP3.LUT R11, R4, R2, RZ, 0x3c, !PT ;  /* 0x00000002040b7212 */ /* 0x000fe400078e3cff */
[----:B------:R-:W-:Y:S02]  /*0820*/  SHF.R.U32.HI R3, RZ, 0x1e, R0 ;  /* 0x0000001eff037819 */ /* 0x000fe40000011600 */
[C---:B------:R-:W-:Y:S02]  /*0830*/  LOP3.LUT R4, R2.reuse, R15, RZ, 0x3c, !PT ;  /* 0x0000000f02047212 */ /* 0x040fe400078e3cff */
[----:B------:R-:W0:Y:S01]  /*0840*/  I2F.F64.S64 R10, R10 ;  /* 0x0000000a000a7312 */ /* 0x000e220000301c00 */
[----:B------:R-:W-:Y:S02]  /*0850*/  LEA.HI R0, R2, R3, RZ, 0x1 ;  /* 0x0000000302007211 */ /* 0x000fe400078f08ff */
[----:B------:R-:W-:-:S03]  /*0860*/  ISETP.GE.AND P1, PT, R4, RZ, PT ;  /* 0x000000ff0400720c */ /* 0x000fc60003f26270 */
[----:B------:R-:W-:-:S04]  /*0870*/  IMAD.MOV R2, RZ, RZ, -R0 ;  /* 0x000000ffff027224 */ /* 0x000fc800078e0a00 */
[----:B------:R-:W-:Y:S01]  /*0880*/  @!P0 IMAD.MOV.U32 R0, RZ, RZ, R2 ;  /* 0x000000ffff008224 */ /* 0x000fe200078e0002 */
[----:B0-----:R-:W-:-:S10]  /*0890*/  DMUL R8, R10, UR4 ;  /* 0x000000040a087c28 */ /* 0x001fd40008000000 */
[----:B------:R-:W0:Y:S02]  /*08a0*/  F2F.F32.F64 R8, R8 ;  /* 0x0000000800087310 */ /* 0x000e240000301000 */
[----:B0-----:R-:W-:-:S07]  /*08b0*/  FSEL R2, -R8, R8, !P1 ;  /* 0x0000000808027208 */ /* 0x001fce0004800100 */
.L_x_81:
[----:B------:R-:W-:Y:S05]  /*08c0*/  BSYNC.RECONVERGENT B0 ;  /* 0x0000000000007941 */ /* 0x000fea0003800200 */
.L_x_80:
[----:B------:R-:W-:Y:S02]  /*08d0*/  IMAD.MOV.U32 R7, RZ, RZ, 0x37cbac00 ;  /* 0x37cbac00ff077424 */ /* 0x000fe400078e00ff */
[----:B------:R-:W-:Y:S01]  /*08e0*/  FMUL R3, R2, R2 ;  /* 0x0000000202037220 */ /* 0x000fe20000400000 */
[C---:B------:R-:W-:Y:S01]  /*08f0*/  LOP3.LUT R8, R0.reuse, 0x1, RZ, 0xc0, !PT ;  /* 0x0000000100087812 */ /* 0x040fe200078ec0ff */
[----:B------:R-:W-:Y:S01]  /*0900*/  IMAD.MOV.U32 R9, RZ, RZ, 0x3c0885e4 ;  /* 0x3c0885e4ff097424 */ /* 0x000fe200078e00ff */
[----:B------:R-:W-:Y:S01]  /*0910*/  MOV R12, 0x3e2aaaa8 ;  /* 0x3e2aaaa8000c7802 */ /* 0x000fe20000000f00 */
[----:B------:R-:W-:Y:S01]  /*0920*/  FFMA R4, R3, R7, -0.0013887860113754868507 ;  /* 0xbab607ed03047423 */ /* 0x000fe20000000007 */
[----:B------:R-:W-:Y:S01]  /*0930*/  VIADD R0, R0, 0x1 ;  /* 0x0000000100007836 */ /* 0x000fe20000000000 */
[----:B------:R-:W-:Y:S01]  /*0940*/  ISETP.NE.U32.AND P0, PT, R8, 0x1, PT ;  /* 0x000000010800780c */ /* 0x000fe20003f05070 */
[----:B------:R-:W-:Y:S03]  /*0950*/  BSSY.RECONVERGENT B0, `(.L_x_83) ;  /* 0x0000044000007945 */ /* 0x000fe60003800200 */
[----:B------:R-:W-:-:S02]  /*0960*/  FSEL R4, R4, -0.00019574658654164522886, P0 ;  /* 0xb94d415304047808 */ /* 0x000fc40000000000 */
[----:B------:R-:W-:Y:S02]  /*0970*/  FSEL R8, R9, 0.041666727513074874878, !P0 ;  /* 0x3d2aaabb09087808 */ /* 0x000fe40004000000 */
[----:B------:R-:W-:Y:S02]  /*0980*/  LOP3.LUT P1, RZ, R0, 0x2, RZ, 0xc0, !PT ;  /* 0x0000000200ff7812 */ /* 0x000fe4000782c0ff */
[----:B------:R-:W-:Y:S01]  /*0990*/  FSEL R0, R2, 1, !P0 ;  /* 0x3f80000002007808 */ /* 0x000fe20004000000 */
[----:B------:R-:W-:Y:S01]  /*09a0*/  FFMA R4, R3, R4, R8 ;  /* 0x0000000403047223 */ /* 0x000fe20000000008 */
[----:B------:R-:W-:Y:S02]  /*09b0*/  FSEL R11, -R12, -0.4999999701976776123, !P0 ;  /* 0xbeffffff0c0b7808 */ /* 0x000fe40004000100 */
[----:B------:R-:W-:Y:S01]  /*09c0*/  FSETP.GE.AND P0, PT, |R15|, 105615, PT ;  /* 0x47ce47800f00780b */ /* 0x000fe20003f06200 */
[C---:B------:R-:W-:Y:S02]  /*09d0*/  FFMA R13, R3.reuse, R0, RZ ;  /* 0x00000000030d7223 */ /* 0x040fe400000000ff */
[----:B------:R-:W-:-:S04]  /*09e0*/  FFMA R4, R3, R4, R11 ;  /* 0x0000000403047223 */ /* 0x000fc8000000000b */
[----:B------:R-:W-:-:S04]  /*09f0*/  FFMA R13, R13, R4, R0 ;  /* 0x000000040d0d7223 */ /* 0x000fc80000000000 */
[----:B------:R-:W-:Y:S02]  /*0a00*/  @P1 FADD R13, RZ, -R13 ;  /* 0x8000000dff0d1221 */ /* 0x000fe40000000000 */
[----:B------:R-:W-:Y:S05]  /*0a10*/  @!P0 BRA `(.L_x_84) ;  /* 0x0000000000dc8947 */ /* 0x000fea0003800000 */
[----:B------:R-:W-:-:S13]  /*0a20*/  FSETP.NEU.AND P0, PT, |R15|, +INF , PT ;  /* 0x7f8000000f00780b */ /* 0x000fda0003f0d200 */
[----:B------:R-:W-:Y:S01]  /*0a30*/  @!P0 FMUL R14, RZ, R15 ;  /* 0x0000000fff0e8220 */ /* 0x000fe20000400000 */
[----:B------:R-:W-:Y:S01]  /*0a40*/  @!P0 IMAD.MOV.U32 R16, RZ, RZ, RZ ;  /* 0x000000ffff108224 */ /* 0x000fe200078e00ff */
[----:B------:R-:W-:Y:S06]  /*0a50*/  @!P0 BRA `(.L_x_84) ;  /* 0x0000000000cc8947 */ /* 0x000fec0003800000 */
[----:B------:R-:W-:Y:S01]  /*0a60*/  IMAD.SHL.U32 R2, R15, 0x100, RZ ;  /* 0x000001000f027824 */ /* 0x000fe200078e00ff */
[----:B------:R-:W0:Y:S01]  /*0a70*/  LDCU.64 UR8, c[0x4][URZ] ;  /* 0x01000000ff0877ac */ /* 0x000e220008000a00 */
[----:B------:R-:W-:Y:S02]  /*0a80*/  IMAD.MOV.U32 R8, RZ, RZ, RZ ;  /* 0x000000ffff087224 */ /* 0x000fe400078e00ff */
[----:B------:R-:W-:Y:S01]  /*0a90*/  IMAD.MOV.U32 R0, RZ, RZ, R1 ;  /* 0x000000ffff007224 */ /* 0x000fe200078e0001 */
[----:B------:R-:W-:Y:S01]  /*0aa0*/  LOP3.LUT R19, R2, 0x80000000, RZ, 0xfc, !PT ;  /* 0x8000000002137812 */ /* 0x000fe200078efcff */
[----:B------:R-:W-:Y:S01]  /*0ab0*/  UMOV UR5, URZ ;  /* 0x000000ff00057c82 */ /* 0x000fe20008000000 */
[----:B------:R-:W-:-:S05]  /*0ac0*/  UMOV UR4, URZ ;  /* 0x000000ff00047c82 */ /* 0x000fca0008000000 */
.L_x_85:
[----:B0-----:R-:W-:Y:S01]  /*0ad0*/  IMAD.U32 R10, RZ, RZ, UR8 ;  /* 0x00000008ff0a7e24 */ /* 0x001fe2000f8e00ff */
[----:B------:R-:W-:-:S05]  /*0ae0*/  MOV R11, UR9 ;  /* 0x00000009000b7c02 */ /* 0x000fca0008000f00 */
        /* <DEDUP_REMOVED lines=23> */
[----:B------:R-:W-:Y:S01]  /*0c60*/  UMOV UR5, 0x3bf921fb ;  /* 0x3bf921fb00057882 */ /* 0x000fe20000000000 */
[----:B------:R-:W-:-:S02]  /*0c70*/  ISETP.GE.AND P1, PT, R15, RZ, PT ;  /* 0x000000ff0f00720c */ /* 0x000fc40003f26270 */
[-C--:B--2---:R-:W-:Y:S02]  /*0c80*/  @P0 SHF.L.W.U32.HI R0, R3, R4.reuse, R0 ;  /* 0x0000000403000219 */ /* 0x084fe40000010e00 */
[----:B---3--:R-:W-:-:S04]  /*0c90*/  @P0 SHF.L.W.U32.HI R3, R2, R4, R3 ;  /* 0x0000000402030219 */ /* 0x008fc80000010e03 */
[C---:B------:R-:W-:Y:S01]  /*0ca0*/  SHF.L.W.U32.HI R2, R3.reuse, 0x2, R0 ;  /* 0x0000000203027819 */ /* 0x040fe20000010e00 */
[----:B------:R-:W-:-:S03]  /*0cb0*/  IMAD.SHL.U32 R3, R3, 0x4, RZ ;  /* 0x0000000403037824 */ /* 0x000fc600078e00ff */
[----:B------:R-:W-:Y:S02]  /*0cc0*/  SHF.R.S32.HI R4, RZ, 0x1f, R2 ;  /* 0x0000001fff047819 */ /* 0x000fe40000011402 */
[----:B------:R-:W-:Y:S02]  /*0cd0*/  LOP3.LUT R15, R2, R15, RZ, 0x3c, !PT ;  /* 0x0000000f020f7212 */ /* 0x000fe400078e3cff */
[C---:B------:R-:W-:Y:S02]  /*0ce0*/  LOP3.LUT R10, R4.reuse, R3, RZ, 0x3c, !PT ;  /* 0x00000003040a7212 */ /* 0x040fe400078e3cff */
[----:B------:R-:W-:Y:S02]  /*0cf0*/  LOP3.LUT R11, R4, R2, RZ, 0x3c, !PT ;  /* 0x00000002040b7212 */ /* 0x000fe400078e3cff */
[----:B------:R-:W-:Y:S02]  /*0d00*/  SHF.R.U32.HI R3, RZ, 0x1e, R0 ;  /* 0x0000001eff037819 */ /* 0x000fe40000011600 */
[----:B------:R-:W-:-:S02]  /*0d10*/  ISETP.GE.AND P0, PT, R15, RZ, PT ;  /* 0x000000ff0f00720c */ /* 0x000fc40003f06270 */
[----:B------:R-:W1:Y:S01]  /*0d20*/  I2F.F64.S64 R10, R10 ;  /* 0x0000000a000a7312 */ /* 0x000e620000301c00 */
[----:B------:R-:W-:-:S05]  /*0d30*/  LEA.HI R16, R2, R3, RZ, 0x1 ;  /* 0x0000000302107211 */ /* 0x000fca00078f08ff */
[----:B------:R-:W-:-:S04]  /*0d40*/  IMAD.MOV R0, RZ, RZ, -R16 ;  /* 0x000000ffff007224 */ /* 0x000fc800078e0a10 */
[----:B------:R-:W-:Y:S01]  /*0d50*/  @!P1 IMAD.MOV.U32 R16, RZ, RZ, R0 ;  /* 0x000000ffff109224 */ /* 0x000fe200078e0000 */
[----:B-1----:R-:W-:-:S10]  /*0d60*/  DMUL R18, R10, UR4 ;  /* 0x000000040a127c28 */ /* 0x002fd40008000000 */
[----:B------:R-:W1:Y:S02]  /*0d70*/  F2F.F32.F64 R18, R18 ;  /* 0x0000001200127310 */ /* 0x000e640000301000 */
[----:B01----:R-:W-:-:S07]  /*0d80*/  FSEL R14, -R18, R18, !P0 ;  /* 0x00000012120e7208 */ /* 0x003fce0004000100 */
.L_x_84:
[----:B------:R-:W-:Y:S05]  /*0d90*/  BSYNC.RECONVERGENT B0 ;  /* 0x0000000000007941 */ /* 0x000fea0003800200 */
.L_x_83:
[----:B------:R-:W-:Y:S01]  /*0da0*/  I2FP.F32.U32 R5, R5 ;  /* 0x0000000500057245 */ /* 0x000fe20000201000 */
[----:B------:R-:W-:Y:S01]  /*0db0*/  FMUL R3, R14, R14 ;  /* 0x0000000e0e037220 */ /* 0x000fe20000400000 */
[----:B------:R-:W-:Y:S01]  /*0dc0*/  MOV R8, 0x3d2aaabb ;  /* 0x3d2aaabb00087802 */ /* 0x000fe20000000f00 */
[----:B------:R-:W-:Y:S01]  /*0dd0*/  IMAD.MOV.U32 R10, RZ, RZ, 0x3effffff ;  /* 0x3effffffff0a7424 */ /* 0x000fe200078e00ff */
[C---:B------:R-:W-:Y:S01]  /*0de0*/  LOP3.LUT P1, RZ, R16.reuse, 0x2, RZ, 0xc0, !PT ;  /* 0x0000000210ff7812 */ /* 0x040fe2000782c0ff */
[----:B------:R-:W-:Y:S01]  /*0df0*/  FMUL R2, R5, 0.5 ;  /* 0x3f00000005027820 */ /* 0x000fe20000400000 */
[----:B------:R-:W-:Y:S01]  /*0e00*/  LOP3.LUT R5, R16, 0x1, RZ, 0xc0, !PT ;  /* 0x0000000110057812 */ /* 0x000fe200078ec0ff */
[----:B------:R-:W-:Y:S01]  /*0e10*/  FFMA R0, R3, R7, -0.0013887860113754868507 ;  /* 0xbab607ed03007423 */ /* 0x000fe20000000007 */
[----:B------:R-:W-:Y:S01]  /*0e20*/  BSSY.RECONVERGENT B0, `(.L_x_86) ;  /* 0x0000047000007945 */ /* 0x000fe20003800200 */
[----:B------:R-:W-:Y:S01]  /*0e30*/  FMUL R2, R2, 3.1415927410125732422 ;  /* 0x40490fdb02027820 */ /* 0x000fe20000400000 */
[----:B------:R-:W-:-:S03]  /*0e40*/  ISETP.NE.U32.AND P0, PT, R5, 0x1, PT ;  /* 0x000000010500780c */ /* 0x000fc60003f05070 */
[----:B------:R-:W-:Y:S01]  /*0e50*/  FMUL R4, R2, 0.63661974668502807617 ;  /* 0x3f22f98302047820 */ /* 0x000fe20000400000 */
[----:B------:R-:W-:Y:S02]  /*0e60*/  FSEL R0, R0, -0.00019574658654164522886, !P0 ;  /* 0xb94d415300007808 */ /* 0x000fe40004000000 */
[----:B------:R-:W-:Y:S02]  /*0e70*/  FSEL R8, R8, 0.0083327032625675201416, !P0 ;  /* 0x3c0885e408087808 */ /* 0x000fe40004000000 */
[----:B------:R-:W-:Y:S01]  /*0e80*/  FSEL R10, -R10, -0.16666662693023681641, !P0 ;  /* 0xbe2aaaa80a0a7808 */ /* 0x000fe20004000100 */
[----:B------:R-:W0:Y:S02]  /*0e90*/  F2I.NTZ R4, R4 ;  /* 0x0000000400047305 */ /* 0x000e240000203100 */
[C---:B------:R-:W-:Y:S01]  /*0ea0*/  FFMA R8, R3.reuse, R0, R8 ;  /* 0x0000000003087223 */ /* 0x040fe20000000008 */
[----:B------:R-:W-:Y:S02]  /*0eb0*/  FSEL R0, R14, 1, P0 ;  /* 0x3f8000000e007808 */ /* 0x000fe40000000000 */
[----:B------:R-:W-:Y:S01]  /*0ec0*/  FSETP.GE.AND P0, PT, |R2|, 105615, PT ;  /* 0x47ce47800200780b */ /* 0x000fe20003f06200 */
[----:B------:R-:W-:-:S02]  /*0ed0*/  FFMA R8, R3, R8, R10 ;  /* 0x0000000803087223 */ /* 0x000fc4000000000a */
[----:B------:R-:W-:-:S04]  /*0ee0*/  FFMA R3, R3, R0, RZ ;  /* 0x0000000003037223 */ /* 0x000fc800000000ff */
[----:B------:R-:W-:Y:S01]  /*0ef0*/  FFMA R8, R3, R8, R0 ;  /* 0x0000000803087223 */ /* 0x000fe20000000000 */
[----:B0-----:R-:W-:-:S03]  /*0f00*/  I2FP.F32.S32 R5, R4 ;  /* 0x0000000400057245 */ /* 0x001fc60000201400 */
[----:B------:R-:W-:Y:S02]  /*0f10*/  @P1 FADD R8, RZ, -R8 ;  /* 0x80000008ff081221 */ /* 0x000fe40000000000 */
[----:B------:R-:W-:-:S04]  /*0f20*/  FFMA R10, R5, -1.5707962512969970703, R2 ;  /* 0xbfc90fda050a7823 */ /* 0x000fc80000000002 */
[----:B------:R-:W-:-:S04]  /*0f30*/  FFMA R10, R5, -7.5497894158615963534e-08, R10 ;  /* 0xb3a22168050a7823 */ /* 0x000fc8000000000a */
[----:B------:R-:W-:Y:S01]  /*0f40*/  FFMA R0, R5, -5.3903029534742383927e-15, R10 ;  /* 0xa7c234c505007823 */ /* 0x000fe2000000000a */
[----:B------:R-:W-:Y:S06]  /*0f50*/  @!P0 BRA `(.L_x_87) ;  /* 0x0000000000cc8947 */ /* 0x000fec0003800000 */
        /* <DEDUP_REMOVED lines=11> */
.L_x_88:
[----:B0-----:R-:W-:Y:S01]  /*1010*/  MOV R14, UR8 ;  /* 0x00000008000e7c02 */ /* 0x001fe20008000f00 */
        /* <DEDUP_REMOVED lines=26> */
[----:B---3--:R-:W-:-:S04]  /*11c0*/  @P0 SHF.L.W.U32.HI R2, R5, R0, R2 ;  /* 0x0000000005020219 */ /* 0x008fc80000010e02 */
[C-C-:B------:R-:W-:Y:S01]  /*11d0*/  SHF.L.W.U32.HI R0, R2.reuse, 0x2, R3.reuse ;  /* 0x0000000202007819 */ /* 0x140fe20000010e03 */
[----:B------:R-:W-:Y:S01]  /*11e0*/  IMAD.SHL.U32 R2, R2, 0x4, RZ ;  /* 0x0000000402027824 */ /* 0x000fe200078e00ff */
[----:B------:R-:W-:Y:S02]  /*11f0*/  SHF.R.U32.HI R3, RZ, 0x1e, R3 ;  /* 0x0000001eff037819 */ /* 0x000fe40000011603 */
[----:B------:R-:W-:Y:S02]  /*1200*/  SHF.R.S32.HI R5, RZ, 0x1f, R0 ;  /* 0x0000001fff057819 */ /* 0x000fe40000011400 */
[----:B------:R-:W-:Y:S02]  /*1210*/  ISETP.GE.AND P0, PT, R0, RZ, PT ;  /* 0x000000ff0000720c */ /* 0x000fe40003f06270 */
[C---:B------:R-:W-:Y:S02]  /*1220*/  LOP3.LUT R10, R5.reuse, R2, RZ, 0x3c, !PT ;  /* 0x00000002050a7212 */ /* 0x040fe400078e3cff */
[----:B------:R-:W-:-:S02]  /*1230*/  LOP3.LUT R11, R5, R0, RZ, 0x3c, !PT ;  /* 0x00000000050b7212 */ /* 0x000fc400078e3cff */
[----:B0-----:R-:W-:-:S04]  /*1240*/  LEA.HI R4, R0, R3, RZ, 0x1 ;  /* 0x0000000300047211 */ /* 0x001fc800078f08ff */
[----:B------:R-:W0:Y:S02]  /*1250*/  I2F.F64.S64 R10, R10 ;  /* 0x0000000a000a7312 */ /* 0x000e240000301c00 */
[----:B0-----:R-:W-:-:S10]  /*1260*/  DMUL R14, R10, UR4 ;  /* 0x000000040a0e7c28 */ /* 0x001fd40008000000 */
[----:B------:R-:W0:Y:S02]  /*1270*/  F2F.F32.F64 R14, R14 ;  /* 0x0000000e000e7310 */ /* 0x000e240000301000 */
[----:B0-----:R-:W-:-:S07]  /*1280*/  FSEL R0, -R14, R14, !P0 ;  /* 0x0000000e0e007208 */ /* 0x001fce0004000100 */
.L_x_87:
[----:B------:R-:W-:Y:S05]  /*1290*/  BSYNC.RECONVERGENT B0 ;  /* 0x0000000000007941 */ /* 0x000fea0003800200 */
.L_x_86:
[----:B------:R-:W0:Y:S02]  /*12a0*/  LDC.64 R2, c[0x0][0x380] ;  /* 0x0000e000ff027b82 */ /* 0x000e240000000a00 */
[----:B0-----:R-:W-:-:S05]  /*12b0*/  IMAD.WIDE R2, R6, 0x4, R2 ;  /* 0x0000000406027825 */ /* 0x001fca00078e0202 */
[----:B------:R-:W2:Y:S01]  /*12c0*/  LDG.E R16, desc[UR6][R2.64] ;  /* 0x0000000602107981 */ /* 0x000ea2000c1e1900 */
[----:B------:R-:W-:Y:S01]  /*12d0*/  FMUL R5, R0, R0 ;  /* 0x0000000000057220 */ /* 0x000fe20000400000 */
[C---:B------:R-:W-:Y:S01]  /*12e0*/  LOP3.LUT R10, R4.reuse, 0x1, RZ, 0xc0, !PT ;  /* 0x00000001040a7812 */ /* 0x040fe200078ec0ff */
[----:B------:R-:W-:Y:S02]  /*12f0*/  VIADD R4, R4, 0x1 ;  /* 0x0000000104047836 */ /* 0x000fe40000000000 */
[----:B------:R-:W-:Y:S01]  /*1300*/  FFMA R7, R5, R7, -0.0013887860113754868507 ;  /* 0xbab607ed05077423 */ /* 0x000fe20000000007 */
[----:B------:R-:W-:Y:S02]  /*1310*/  ISETP.NE.U32.AND P0, PT, R10, 0x1, PT ;  /* 0x000000010a00780c */ /* 0x000fe40003f05070 */
[----:B------:R-:W-:Y:S02]  /*1320*/  LOP3.LUT P1, RZ, R4, 0x2, RZ, 0xc0, !PT ;  /* 0x0000000204ff7812 */ /* 0x000fe4000782c0ff */
[----:B------:R-:W-:-:S02]  /*1330*/  FSEL R14, R9, 0.041666727513074874878, !P0 ;  /* 0x3d2aaabb090e7808 */ /* 0x000fc40004000000 */
[----:B------:R-:W-:Y:S02]  /*1340*/  FSEL R10, R7, -0.00019574658654164522886, P0 ;  /* 0xb94d4153070a7808 */ /* 0x000fe40000000000 */
[----:B------:R-:W-:Y:S02]  /*1350*/  FSEL R7, -R12, -0.4999999701976776123, !P0 ;  /* 0xbeffffff0c077808 */ /* 0x000fe40004000100 */
[----:B------:R-:W-:Y:S01]  /*1360*/  FSEL R0, R0, 1, !P0 ;  /* 0x3f80000000007808 */ /* 0x000fe20004000000 */
[----:B------:R-:W-:-:S04]  /*1370*/  FFMA R10, R5, R10, R14 ;  /* 0x0000000a050a7223 */ /* 0x000fc8000000000e */
[C---:B------:R-:W-:Y:S01]  /*1380*/  FFMA R7, R5.reuse, R10, R7 ;  /* 0x0000000a05077223 */ /* 0x040fe20000000007 */
[----:B------:R-:W-:-:S04]  /*1390*/  FFMA R5, R5, R0, RZ ;  /* 0x0000000005057223 */ /* 0x000fc800000000ff */
[----:B------:R-:W-:Y:S02]  /*13a0*/  FFMA R0, R5, R7, R0 ;  /* 0x0000000705007223 */ /* 0x000fe40000000000 */
[----:B------:R-:W0:Y:S02]  /*13b0*/  LDC.64 R4, c[0x0][0x388] ;  /* 0x0000e200ff047b82 */ /* 0x000e240000000a00 */
[----:B------:R-:W-:-:S04]  /*13c0*/  @P1 FADD R0, RZ, -R0 ;  /* 0x80000000ff001221 */ /* 0x000fc80000000000 */
[----:B------:R-:W-:-:S04]  /*13d0*/  FADD R0, -R0, 1 ;  /* 0x3f80000000007421 */ /* 0x000fc80000000100 */
[----:B------:R-:W-:-:S04]  /*13e0*/  FMUL R0, R0, 0.5 ;  /* 0x3f00000000007820 */ /* 0x000fc80000400000 */
[----:B------:R-:W-:-:S04]  /*13f0*/  FMUL R0, R0, 0.050000000745058059692 ;  /* 0x3d4ccccd00007820 */ /* 0x000fc80000400000 */
[----:B------:R-:W-:Y:S01]  /*1400*/  FADD R9, -R0, 1 ;  /* 0x3f80000000097421 */ /* 0x000fe20000000100 */
[----:B0-----:R-:W-:-:S04]  /*1410*/  IMAD.WIDE R6, R6, 0x4, R4 ;  /* 0x0000000406067825 */ /* 0x001fc800078e0204 */
[----:B--2---:R-:W-:-:S04]  /*1420*/  FMUL R16, R9, R16 ;  /* 0x0000001009107220 */ /* 0x004fc80000400000 */
[----:B------:R-:W-:-:S05]  /*1430*/  FFMA R13, R13, R0, R16 ;  /* 0x000000000d0d7223 */ /* 0x000fca0000000010 */
[----:B------:R-:W-:Y:S04]  /*1440*/  STG.E desc[UR6][R2.64], R13 ;  /* 0x0000000d02007986 */ /* 0x000fe8000c101906 */
[----:B------:R-:W2:Y:S02]  /*1450*/  LDG.E R4, desc[UR6][R6.64] ;  /* 0x0000000606047981 */ /* 0x000ea4000c1e1900 */
[----:B--2---:R-:W-:-:S04]  /*1460*/  FMUL R9, R9, R4 ;  /* 0x0000000409097220 */ /* 0x004fc80000400000 */
[----:B------:R-:W-:-:S05]  /*1470*/  FFMA R9, R8, R0, R9 ;  /* 0x0000000008097223 */ /* 0x000fca0000000009 */
[----:B------:R-:W-:Y:S01]  /*1480*/  STG.E desc[UR6][R6.64], R9 ;  /* 0x0000000906007986 */ /* 0x000fe2000c101906 */
[----:B------:R-:W-:Y:S05]  /*1490*/  EXIT ;  /* 0x000000000000794d */ /* 0x000fea0003800000 */
        .weak           $__internal_2_$__cuda_sm20_sqrt_rn_f32_slowpath
        .type           $__internal_2_$__cuda_sm20_sqrt_rn_f32_slowpath,@function
        .size           $__internal_2_$__cuda_sm20_sqrt_rn_f32_slowpath,($__internal_3_$__cuda_sm3x_div_rn_noftz_f32_slowpath - $__internal_2_$__cuda_sm20_sqrt_rn_f32_slowpath)
$__internal_2_$__cuda_sm20_sqrt_rn_f32_slowpath:
[----:B------:R-:W-:-:S13]  /*14a0*/  LOP3.LUT P0, RZ, R0, 0x7fffffff, RZ, 0xc0, !PT ;  /* 0x7fffffff00ff7812 */ /* 0x000fda000780c0ff */
[----:B------:R-:W-:Y:S01]  /*14b0*/  @!P0 MOV R3, R0 ;  /* 0x0000000000038202 */ /* 0x000fe20000000f00 */
[----:B------:R-:W-:Y:S06]  /*14c0*/  @!P0 BRA `(.L_x_89) ;  /* 0x0000000000408947 */ /* 0x000fec0003800000 */
[----:B------:R-:W-:-:S13]  /*14d0*/  FSETP.GEU.FTZ.AND P0, PT, R0, RZ, PT ;  /* 0x000000ff0000720b */ /* 0x000fda0003f1e000 */
[----:B------:R-:W-:Y:S01]  /*14e0*/  @!P0 IMAD.MOV.U32 R3, RZ, RZ, 0x7fffffff ;  /* 0x7fffffffff038424 */ /* 0x000fe200078e00ff */
[----:B------:R-:W-:Y:S06]  /*14f0*/  @!P0 BRA `(.L_x_89) ;  /* 0x0000000000348947 */ /* 0x000fec0003800000 */
[----:B------:R-:W-:-:S13]  /*1500*/  FSETP.GTU.FTZ.AND P0, PT, |R0|, +INF , PT ;  /* 0x7f8000000000780b */ /* 0x000fda0003f1c200 */
[----:B------:R-:W-:Y:S01]  /*1510*/  @P0 FADD.FTZ R3, R0, 1 ;  /* 0x3f80000000030421 */ /* 0x000fe20000010000 */
[----:B------:R-:W-:Y:S06]  /*1520*/  @P0 BRA `(.L_x_89) ;  /* 0x0000000000280947 */ /* 0x000fec0003800000 */
[----:B------:R-:W-:-:S13]  /*1530*/  FSETP.NEU.FTZ.AND P0, PT, |R0|, +INF , PT ;  /* 0x7f8000000000780b */ /* 0x000fda0003f1d200 */
[----:B------:R-:W-:-:S04]  /*1540*/  @P0 FFMA R4, R0, 1.84467440737095516160e+19, RZ ;  /* 0x5f80000000040823 */ /* 0x000fc800000000ff */
[----:B------:R-:W0:Y:S02]  /*1550*/  @P0 MUFU.RSQ R3, R4 ;  /* 0x0000000400030308 */ /* 0x000e240000001400 */
[----:B0-----:R-:W-:Y:S01]  /*1560*/  @P0 FMUL.FTZ R7, R4, R3 ;  /* 0x0000000304070220 */ /* 0x001fe20000410000 */
[----:B------:R-:W-:Y:S01]  /*1570*/  @P0 FMUL.FTZ R9, R3, 0.5 ;  /* 0x3f00000003090820 */ /* 0x000fe20000410000 */
[----:B------:R-:W-:Y:S02]  /*1580*/  @!P0 IMAD.MOV.U32 R3, RZ, RZ, R0 ;  /* 0x000000ffff038224 */ /* 0x000fe400078e0000 */
[----:B------:R-:W-:-:S04]  /*1590*/  @P0 FADD.FTZ R8, -R7, -RZ ;  /* 0x800000ff07080221 */ /* 0x000fc80000010100 */
[----:B------:R-:W-:-:S04]  /*15a0*/  @P0 FFMA R8, R7, R8, R4 ;  /* 0x0000000807080223 */ /* 0x000fc80000000004 */
[----:B------:R-:W-:-:S04]  /*15b0*/  @P0 FFMA R8, R8, R9, R7 ;  /* 0x0000000908080223 */ /* 0x000fc80000000007 */
[----:B------:R-:W-:-:S07]  /*15c0*/  @P0 FMUL.FTZ R3, R8, 2.3283064365386962891e-10 ;  /* 0x2f80000008030820 */ /* 0x000fce0000410000 */
.L_x_89:
[----:B------:R-:W-:Y:S02]  /*15d0*/  IMAD.MOV.U32 R8, RZ, RZ, R10 ;  /* 0x000000ffff087224 */ /* 0x000fe400078e000a */
[----:B------:R-:W-:-:S04]  /*15e0*/  IMAD.MOV.U32 R9, RZ, RZ, 0x0 ;  /* 0x00000000ff097424 */ /* 0x000fc800078e00ff */
[----:B------:R-:W-:Y:S05]  /*15f0*/  RET.REL.NODEC R8 `(_Z16inject_source_3dPfS_ff) ;  /* 0xffffffe808807950 */ /* 0x000fea0003c3ffff */
        .weak           $__internal_3_$__cuda_sm3x_div_rn_noftz_f32_slowpath
        .type           $__internal_3_$__cuda_sm3x_div_rn_noftz_f32_slowpath,@function
        .size           $__internal_3_$__cuda_sm3x_div_rn_noftz_f32_slowpath,(.L_x_105 - $__internal_3_$__cuda_sm3x_div_rn_noftz_f32_slowpath)
$__internal_3_$__cuda_sm3x_div_rn_noftz_f32_slowpath:
[----:B------:R-:W-:Y:S01]  /*1600*/  SHF.R.U32.HI R8, RZ, 0x17, R3 ;  /* 0x00000017ff087819 */ /* 0x000fe20000011603 */
[----:B------:R-:W-:Y:S01]  /*1610*/  BSSY.RECONVERGENT B1, `(.L_x_90) ;  /* 0x0000062000017945 */ /* 0x000fe20003800200 */
[----:B------:R-:W-:Y:S02]  /*1620*/  SHF.R.U32.HI R7, RZ, 0x17, R0 ;  /* 0x00000017ff077819 */ /* 0x000fe40000011600 */
[----:B------:R-:W-:Y:S02]  /*1630*/  LOP3.LUT R12, R8, 0xff, RZ, 0xc0, !PT ;  /* 0x000000ff080c7812 */ /* 0x000fe400078ec0ff */
[----:B------:R-:W-:-:S03]  /*1640*/  LOP3.LUT R10, R7, 0xff, RZ, 0xc0, !PT ;  /* 0x000000ff070a7812 */ /* 0x000fc600078ec0ff */
[----:B------:R-:W-:Y:S01]  /*1650*/  VIADD R9, R12, 0xffffffff ;  /* 0xffffffff0c097836 */ /* 0x000fe20000000000 */
[----:B------:R-:W-:-:S04]  /*1660*/  IADD3 R8, PT, PT, R10, -0x1, RZ ;  /* 0xffffffff0a087810 */ /* 0x000fc80007ffe0ff */
[----:B------:R-:W-:-:S04]  /*1670*/  ISETP.GT.U32.AND P0, PT, R9, 0xfd, PT ;  /* 0x000000fd0900780c */ /* 0x000fc80003f04070 */
[----:B------:R-:W-:-:S13]  /*1680*/  ISETP.GT.U32.OR P0, PT, R8, 0xfd, P0 ;  /* 0x000000fd0800780c */ /* 0x000fda0000704470 */
[----:B------:R-:W-:Y:S01]  /*1690*/  @!P0 IMAD.MOV.U32 R7, RZ, RZ, RZ ;  /* 0x000000ffff078224 */ /* 0x000fe200078e00ff */
[----:B------:R-:W-:Y:S06]  /*16a0*/  @!P0 BRA `(.L_x_91) ;  /* 0x00000000005c8947 */ /* 0x000fec0003800000 */
[----:B------:R-:W-:Y:S02]  /*16b0*/  FSETP.GTU.FTZ.AND P0, PT, |R0|, +INF , PT ;  /* 0x7f8000000000780b */ /* 0x000fe40003f1c200 */
[----:B------:R-:W-:-:S04]  /*16c0*/  FSETP.GTU.FTZ.AND P1, PT, |R3|, +INF , PT ;  /* 0x7f8000000300780b */ /* 0x000fc80003f3c200 */
[----:B------:R-:W-:-:S13]  /*16d0*/  PLOP3.LUT P0, PT, P0, P1, PT, 0xf8, 0x8f ;  /* 0x00000000008f781c */ /* 0x000fda0000703f70 */
[----:B------:R-:W-:Y:S05]  /*16e0*/  @P0 BRA `(.L_x_92) ;  /* 0x00000004004c0947 */ /* 0x000fea0003800000 */
[----:B------:R-:W-:-:S13]  /*16f0*/  LOP3.LUT P0, RZ, R3, 0x7fffffff, R0, 0xc8, !PT ;  /* 0x7fffffff03ff7812 */ /* 0x000fda000780c800 */
[----:B------:R-:W-:Y:S05]  /*1700*/  @!P0 BRA `(.L_x_93) ;  /* 0x00000004003c8947 */ /* 0x000fea0003800000 */
[C---:B------:R-:W-:Y:S02]  /*1710*/  FSETP.NEU.FTZ.AND P2, PT, |R0|.reuse, +INF , PT ;  /* 0x7f8000000000780b */ /* 0x040fe40003f5d200 */
        /* <DEDUP_REMOVED lines=9> */
[----:B------:R-:W-:Y:S02]  /*17b0*/  ISETP.GE.AND P0, PT, R8, RZ, PT ;  /* 0x000000ff0800720c */ /* 0x000fe40003f06270 */
[----:B------:R-:W-:-:S11]  /*17c0*/  ISETP.GE.AND P1, PT, R9, RZ, PT ;  /* 0x000000ff0900720c */ /* 0x000fd60003f26270 */
[----:B------:R-:W-:Y:S02]  /*17d0*/  @P0 IMAD.MOV.U32 R7, RZ, RZ, RZ ;  /* 0x000000ffff070224 */ /* 0x000fe400078e00ff */
[----:B------:R-:W-:Y:S01]  /*17e0*/  @!P0 FFMA R0, R0, 1.84467440737095516160e+19, RZ ;  /* 0x5f80000000008823 */ /* 0x000fe200000000ff */
[----:B------:R-:W-:Y:S02]  /*17f0*/  @!P0 IMAD.MOV.U32 R7, RZ, RZ, -0x40 ;  /* 0xffffffc0ff078424 */ /* 0x000fe400078e00ff */
[----:B------:R-:W-:Y:S02]  /*1800*/  @!P1 FFMA R3, R3, 1.84467440737095516160e+19, RZ ;  /* 0x5f80000003039823 */ /* 0x000fe400000000ff */
[----:B------:R-:W-:-:S07]  /*1810*/  @!P1 VIADD R7, R7, 0x40 ;  /* 0x0000004007079836 */ /* 0x000fce0000000000 */
.L_x_91:
[----:B------:R-:W-:Y:S01]  /*1820*/  LEA R8, R12, 0xc0800000, 0x17 ;  /* 0xc08000000c087811 */ /* 0x000fe200078eb8ff */
[----:B------:R-:W-:Y:S04]  /*1830*/  BSSY.RECONVERGENT B2, `(.L_x_96) ;  /* 0x0000036000027945 */ /* 0x000fe80003800200 */
[----:B------:R-:W-:Y:S01]  /*1840*/  IMAD.IADD R8, R3, 0x1, -R8 ;  /* 0x0000000103087824 */ /* 0x000fe200078e0a08 */
[----:B------:R-:W-:-:S03]  /*1850*/  IADD3 R3, PT, PT, R10, -0x7f, RZ ;  /* 0xffffff810a037810 */ /* 0x000fc60007ffe0ff */
[----:B------:R0:W1:Y:S01]  /*1860*/  MUFU.RCP R9, R8 ;  /* 0x0000000800097308 */ /* 0x0000620000001000 */
[----:B------:R-:W-:Y:S01]  /*1870*/  FADD.FTZ R11, -R8, -RZ ;  /* 0x800000ff080b7221 */ /* 0x000fe20000010100 */
[C---:B------:R-:W-:Y:S01]  /*1880*/  IMAD R0, R3.reuse, -0x800000, R0 ;  /* 0xff80000003007824 */ /* 0x040fe200078e0200 */
[----:B0-----:R-:W-:-:S05]  /*1890*/  IADD3 R8, PT, PT, R3, 0x7f, -R12 ;  /* 0x0000007f03087810 */ /* 0x001fca0007ffe80c */
[----:B------:R-:W-:Y:S02]  /*18a0*/  IMAD.IADD R8, R8, 0x1, R7 ;  /* 0x0000000108087824 */ /* 0x000fe400078e0207 */
[----:B-1----:R-:W-:-:S04]  /*18b0*/  FFMA R10, R9, R11, 1 ;  /* 0x3f800000090a7423 */ /* 0x002fc8000000000b */
        /* <DEDUP_REMOVED lines=20> */
[CCC-:B------:R-:W-:Y:S01]  /*1a00*/  FFMA.RM R8, R14.reuse, R10.reuse, R9.reuse ;  /* 0x0000000a0e087223 */ /* 0x1c0fe20000004009 */
[C---:B------:R-:W-:Y:S02]  /*1a10*/  ISETP.NE.AND P2, PT, R11.reuse, RZ, PT ;  /* 0x000000ff0b00720c */ /* 0x040fe40003f45270 */
[----:B------:R-:W-:Y:S02]  /*1a20*/  ISETP.NE.AND P1, PT, R11, RZ, PT ;  /* 0x000000ff0b00720c */ /* 0x000fe40003f25270 */
[----:B------:R-:W-:Y:S01]  /*1a30*/  LOP3.LUT R7, R3, 0x7fffff, RZ, 0xc0, !PT ;  /* 0x007fffff03077812 */ /* 0x000fe200078ec0ff */
[----:B------:R-:W-:Y:S01]  /*1a40*/  FFMA.RP R3, R14, R10, R9 ;  /* 0x0000000a0e037223 */ /* 0x000fe20000008009 */
[----:B------:R-:W-:Y:S02]  /*1a50*/  VIADD R10, R11, 0x20 ;  /* 0x000000200b0a7836 */ /* 0x000fe40000000000 */
[----:B------:R-:W-:Y:S01]  /*1a60*/  LOP3.LUT R7, R7, 0x800000, RZ, 0xfc, !PT ;  /* 0x0080000007077812 */ /* 0x000fe200078efcff */
[----:B------:R-:W-:Y:S01]  /*1a70*/  IMAD.MOV R9, RZ, RZ, -R11 ;  /* 0x000000ffff097224 */ /* 0x000fe200078e0a0b */
[----:B------:R-:W-:-:S02]  /*1a80*/  FSETP.NEU.FTZ.AND P0, PT, R3, R8, PT ;  /* 0x000000080300720b */ /* 0x000fc40003f1d000 */
[----:B------:R-:W-:Y:S02]  /*1a90*/  SHF.L.U32 R10, R7, R10, RZ ;  /* 0x0000000a070a7219 */ /* 0x000fe400000006ff */
[----:B------:R-:W-:Y:S02]  /*1aa0*/  SEL R8, R9, RZ, P2 ;  /* 0x000000ff09087207 */ /* 0x000fe40001000000 */
[----:B------:R-:W-:Y:S02]  /*1ab0*/  ISETP.NE.AND P1, PT, R10, RZ, P1 ;  /* 0x000000ff0a00720c */ /* 0x000fe40000f25270 */
[----:B------:R-:W-:Y:S02]  /*1ac0*/  SHF.R.U32.HI R8, RZ, R8, R7 ;  /* 0x00000008ff087219 */ /* 0x000fe40000011607 */
[----:B------:R-:W-:Y:S02]  /*1ad0*/  PLOP3.LUT P0, PT, P0, P1, PT, 0xf8, 0x8f ;  /* 0x00000000008f781c */ /* 0x000fe40000703f70 */
[----:B------:R-:W-:-:S02]  /*1ae0*/  SHF.R.U32.HI R10, RZ, 0x1, R8 ;  /* 0x00000001ff0a7819 */ /* 0x000fc40000011608 */
[----:B------:R-:W-:-:S04]  /*1af0*/  SEL R3, RZ, 0x1, !P0 ;  /* 0x00000001ff037807 */ /* 0x000fc80004000000 */
[----:B------:R-:W-:-:S04]  /*1b00*/  LOP3.LUT R3, R3, 0x1, R10, 0xf8, !PT ;  /* 0x0000000103037812 */ /* 0x000fc800078ef80a */
[----:B------:R-:W-:-:S04]  /*1b10*/  LOP3.LUT R3, R3, R8, RZ, 0xc0, !PT ;  /* 0x0000000803037212 */ /* 0x000fc800078ec0ff */
[----:B------:R-:W-:-:S04]  /*1b20*/  IADD3 R3, PT, PT, R10, R3, RZ ;  /* 0x000000030a037210 */ /* 0x000fc80007ffe0ff */
[----:B------:R-:W-:Y:S01]  /*1b30*/  LOP3.LUT R0, R3, R0, RZ, 0xfc, !PT ;  /* 0x0000000003007212 */ /* 0x000fe200078efcff */
[----:B------:R-:W-:Y:S06]  /*1b40*/  BRA `(.L_x_99) ;  /* 0x0000000000107947 */ /* 0x000fec0003800000 */
.L_x_98:
[----:B------:R-:W-:-:S04]  /*1b50*/  LOP3.LUT R0, R0, 0x80000000, RZ, 0xc0, !PT ;  /* 0x8000000000007812 */ /* 0x000fc800078ec0ff */
[----:B------:R-:W-:Y:S01]  /*1b60*/  LOP3.LUT R0, R0, 0x7f800000, RZ, 0xfc, !PT ;  /* 0x7f80000000007812 */ /* 0x000fe200078efcff */
[----:B------:R-:W-:Y:S06]  /*1b70*/  BRA `(.L_x_99) ;  /* 0x0000000000047947 */ /* 0x000fec0003800000 */
.L_x_97:
[----:B------:R-:W-:-:S07]  /*1b80*/  IMAD R0, R8, 0x800000, R0 ;  /* 0x0080000008007824 */ /* 0x000fce00078e0200 */
.L_x_99:
[----:B------:R-:W-:Y:S05]  /*1b90*/  BSYNC.RECONVERGENT B2 ;  /* 0x0000000000027941 */ /* 0x000fea0003800200 */
.L_x_96:
[----:B------:R-:W-:Y:S05]  /*1ba0*/  BRA `(.L_x_100) ;  /* 0x0000000000207947 */ /* 0x000fea0003800000 */
.L_x_95:
[----:B------:R-:W-:-:S04]  /*1bb0*/  LOP3.LUT R0, R3, 0x80000000, R0, 0x48, !PT ;  /* 0x8000000003007812 */ /* 0x000fc800078e4800 */
[----:B------:R-:W-:Y:S01]  /*1bc0*/  LOP3.LUT R0, R0, 0x7f800000, RZ, 0xfc, !PT ;  /* 0x7f80000000007812 */ /* 0x000fe200078efcff */
[----:B------:R-:W-:Y:S06]  /*1bd0*/  BRA `(.L_x_100) ;  /* 0x0000000000147947 */ /* 0x000fec0003800000 */
.L_x_94:
[----:B------:R-:W-:Y:S01]  /*1be0*/  LOP3.LUT R0, R3, 0x80000000, R0, 0x48, !PT ;  /* 0x8000000003007812 */ /* 0x000fe200078e4800 */
[----:B------:R-:W-:Y:S06]  /*1bf0*/  BRA `(.L_x_100) ;  /* 0x00000000000c7947 */ /* 0x000fec0003800000 */
.L_x_93:
[----:B------:R-:W0:Y:S01]  /*1c00*/  MUFU.RSQ R0, -QNAN ;  /* 0xffc0000000007908 */ /* 0x000e220000001400 */
[----:B------:R-:W-:Y:S05]  /*1c10*/  BRA `(.L_x_100) ;  /* 0x0000000000047947 */ /* 0x000fea0003800000 */
.L_x_92:
[----:B------:R-:W-:-:S07]  /*1c20*/  FADD.FTZ R0, R0, R3 ;  /* 0x0000000300007221 */ /* 0x000fce0000010000 */
.L_x_100:
[----:B------:R-:W-:Y:S05]  /*1c30*/  BSYNC.RECONVERGENT B1 ;  /* 0x0000000000017941 */ /* 0x000fea0003800200 */
.L_x_90:
[----:B------:R-:W-:Y:S02]  /*1c40*/  IMAD.MOV.U32 R8, RZ, RZ, R4 ;  /* 0x000000ffff087224 */ /* 0x000fe400078e0004 */
[----:B------:R-:W-:-:S04]  /*1c50*/  IMAD.MOV.U32 R9, RZ, RZ, 0x0 ;  /* 0x00000000ff097424 */ /* 0x000fc800078e00ff */
[----:B0-----:R-:W-:Y:S05]  /*1c60*/  RET.REL.NODEC R8 `(_Z16inject_source_3dPfS_ff) ;  /* 0xffffffe008e47950 */ /* 0x001fea0003c3ffff */
.L_x_101:
        /* <DEDUP_REMOVED lines=9> */
.L_x_105:


//--------------------- .nv.global.init           --------------------------
	.section	.nv.global.init,"aw",@progbits
	.align	4
.nv.global.init:
	.type		__cudart_i2opi_f,@object
	.size		__cudart_i2opi_f,(.L_0 - __cudart_i2opi_f)
__cudart_i2opi_f:
        /*0000*/ 	.byte	0x41, 0x90, 0x43, 0x3c, 0x99, 0x95, 0x62, 0xdb, 0xc0, 0xdd, 0x34, 0xf5, 0xd1, 0x57, 0x27, 0xfc
        /*0010*/ 	.byte	0x29, 0x15, 0x44, 0x4e, 0x6e, 0x83, 0xf9, 0xa2
.L_0:


//--------------------- .nv.shared.reserved.0     --------------------------
	.section	.nv.shared.reserved.0,"aw",@nobits
	.weak		__nv_reservedSMEM_offset_0_alias
	.size		__nv_reservedSMEM_offset_0_alias, 0, 64
	.other		__nv_reservedSMEM_offset_0_alias,@"STO_CUDA_RESERVED_SHARED STV_DEFAULT"
__nv_reservedSMEM_offset_0_alias:
	.zero		0
	.zero		64


//--------------------- .nv.constant0._Z12rk4_final_3dPfS_PKfS1_f --------------------------
	.section	.nv.constant0._Z12rk4_final_3dPfS_PKfS1_f,"a",@progbits
	.sectionflags	@""
	.align	4
.nv.constant0._Z12rk4_final_3dPfS_PKfS1_f:
	.zero		932


//--------------------- .nv.constant0._Z12rk4_stage_3dPKfS0_S0_S0_PfS1_S1_S1_S0_ffb --------------------------
	.section	.nv.constant0._Z12rk4_stage_3dPKfS0_S0_S0_PfS1_S1_S1_S0_ffb,"a",@progbits
	.sectionflags	@""
	.align	4
.nv.constant0._Z12rk4_stage_3dPKfS0_S0_S0_PfS1_S1_S1_S0_ffb:
	.zero		977


//--------------------- .nv.constant0._Z16inject_source_3dPfS_ff --------------------------
	.section	.nv.constant0._Z16inject_source_3dPfS_ff,"a",@progbits
	.sectionflags	@""
	.align	4
.nv.constant0._Z16inject_source_3dPfS_ff:
	.zero		920


//--------------------- SYMBOLS --------------------------

	.type		.nv.reservedSmem.offset0,@object
	.size		.nv.reservedSmem.offset0,0x4
